//
// Generated by NVIDIA NVVM Compiler
//
// Compiler Build ID: CL-36424714
// Cuda compilation tools, release 13.0, V13.0.88
// Based on NVVM 20.0.0
//

.version 9.0
.target sm_100
.address_size 64

	// .globl	_Z17blellochScanBlockIiEvPKT_PS0_S3_i
// _ZZ17blellochScanBlockIiEvPKT_PS0_S3_iE4smem has been demoted
// _ZZ17blellochScanBlockIfEvPKT_PS0_S3_iE4smem has been demoted
// _ZZ17blellochScanBlockIdEvPKT_PS0_S3_iE4smem has been demoted

.visible .entry _Z17blellochScanBlockIiEvPKT_PS0_S3_i(
	.param .u64 .ptr .align 1 _Z17blellochScanBlockIiEvPKT_PS0_S3_i_param_0,
	.param .u64 .ptr .align 1 _Z17blellochScanBlockIiEvPKT_PS0_S3_i_param_1,
	.param .u64 .ptr .align 1 _Z17blellochScanBlockIiEvPKT_PS0_S3_i_param_2,
	.param .u32 _Z17blellochScanBlockIiEvPKT_PS0_S3_i_param_3
)
{
	.reg .pred 	%p<26>;
	.reg .b32 	%r<103>;
	.reg .b64 	%rd<13>;
	// demoted variable
	.shared .align 4 .b8 _ZZ17blellochScanBlockIiEvPKT_PS0_S3_iE4smem[8192];
	ld.param.u64 	%rd5, [_Z17blellochScanBlockIiEvPKT_PS0_S3_i_param_0];
	ld.param.u64 	%rd3, [_Z17blellochScanBlockIiEvPKT_PS0_S3_i_param_1];
	ld.param.u64 	%rd4, [_Z17blellochScanBlockIiEvPKT_PS0_S3_i_param_2];
	ld.param.u32 	%r22, [_Z17blellochScanBlockIiEvPKT_PS0_S3_i_param_3];
	cvta.to.global.u64 	%rd6, %rd5;
	mov.u32 	%r1, %tid.x;
	mov.u32 	%r2, %ctaid.x;
	shl.b32 	%r24, %r2, 11;
	or.b32  	%r3, %r24, %r1;
	or.b32  	%r4, %r3, 1024;
	setp.ge.s32 	%p1, %r3, %r22;
	mul.wide.s32 	%rd7, %r3, 4;
	add.s64 	%rd1, %rd6, %rd7;
	mov.b32 	%r101, 0;
	@%p1 bra 	$L__BB0_2;
	ld.global.u32 	%r101, [%rd1];
$L__BB0_2:
	shl.b32 	%r26, %r1, 2;
	mov.u32 	%r27, _ZZ17blellochScanBlockIiEvPKT_PS0_S3_iE4smem;
	add.s32 	%r7, %r27, %r26;
	st.shared.u32 	[%r7], %r101;
	setp.ge.s32 	%p2, %r4, %r22;
	mov.b32 	%r102, 0;
	@%p2 bra 	$L__BB0_4;
	ld.global.u32 	%r102, [%rd1+4096];
$L__BB0_4:
	st.shared.u32 	[%r7+4096], %r102;
	bar.sync 	0;
	shl.b32 	%r28, %r1, 1;
	or.b32  	%r10, %r28, 1;
	bar.sync 	0;
	add.s32 	%r11, %r7, %r26;
	ld.shared.u32 	%r30, [%r11];
	ld.shared.u32 	%r31, [%r11+4];
	add.s32 	%r32, %r31, %r30;
	st.shared.u32 	[%r11+4], %r32;
	bar.sync 	0;
	setp.gt.u32 	%p3, %r1, 511;
	shl.b32 	%r33, %r1, 4;
	or.b32  	%r12, %r33, 8;
	add.s32 	%r13, %r27, %r12;
	@%p3 bra 	$L__BB0_6;
	ld.shared.u32 	%r35, [%r13+-4];
	ld.shared.u32 	%r36, [%r13+4];
	add.s32 	%r37, %r36, %r35;
	st.shared.u32 	[%r13+4], %r37;
$L__BB0_6:
	bar.sync 	0;
	setp.gt.u32 	%p4, %r1, 255;
	add.s32 	%r14, %r13, %r12;
	@%p4 bra 	$L__BB0_8;
	ld.shared.u32 	%r38, [%r14+-4];
	ld.shared.u32 	%r39, [%r14+12];
	add.s32 	%r40, %r39, %r38;
	st.shared.u32 	[%r14+12], %r40;
$L__BB0_8:
	bar.sync 	0;
	setp.gt.u32 	%p5, %r1, 127;
	mad.lo.s32 	%r15, %r10, 24, %r13;
	@%p5 bra 	$L__BB0_10;
	ld.shared.u32 	%r41, [%r15+-4];
	ld.shared.u32 	%r42, [%r15+28];
	add.s32 	%r43, %r42, %r41;
	st.shared.u32 	[%r15+28], %r43;
$L__BB0_10:
	bar.sync 	0;
	setp.gt.u32 	%p6, %r1, 63;
	mad.lo.s32 	%r16, %r10, 56, %r13;
	@%p6 bra 	$L__BB0_12;
	ld.shared.u32 	%r44, [%r16+-4];
	ld.shared.u32 	%r45, [%r16+60];
	add.s32 	%r46, %r45, %r44;
	st.shared.u32 	[%r16+60], %r46;
$L__BB0_12:
	bar.sync 	0;
	setp.gt.u32 	%p7, %r1, 31;
	mad.lo.s32 	%r17, %r10, 120, %r13;
	@%p7 bra 	$L__BB0_14;
	ld.shared.u32 	%r47, [%r17+-4];
	ld.shared.u32 	%r48, [%r17+124];
	add.s32 	%r49, %r48, %r47;
	st.shared.u32 	[%r17+124], %r49;
$L__BB0_14:
	bar.sync 	0;
	setp.gt.u32 	%p8, %r1, 15;
	mad.lo.s32 	%r18, %r10, 248, %r13;
	@%p8 bra 	$L__BB0_16;
	ld.shared.u32 	%r50, [%r18+-4];
	ld.shared.u32 	%r51, [%r18+252];
	add.s32 	%r52, %r51, %r50;
	st.shared.u32 	[%r18+252], %r52;
$L__BB0_16:
	bar.sync 	0;
	setp.gt.u32 	%p9, %r1, 7;
	mad.lo.s32 	%r19, %r10, 504, %r13;
	@%p9 bra 	$L__BB0_18;
	ld.shared.u32 	%r53, [%r19+-4];
	ld.shared.u32 	%r54, [%r19+508];
	add.s32 	%r55, %r54, %r53;
	st.shared.u32 	[%r19+508], %r55;
$L__BB0_18:
	bar.sync 	0;
	setp.gt.u32 	%p10, %r1, 3;
	mad.lo.s32 	%r20, %r10, 1016, %r13;
	@%p10 bra 	$L__BB0_20;
	ld.shared.u32 	%r56, [%r20+-4];
	ld.shared.u32 	%r57, [%r20+1020];
	add.s32 	%r58, %r57, %r56;
	st.shared.u32 	[%r20+1020], %r58;
$L__BB0_20:
	bar.sync 	0;
	setp.gt.u32 	%p11, %r1, 1;
	mad.lo.s32 	%r21, %r10, 2040, %r13;
	@%p11 bra 	$L__BB0_22;
	ld.shared.u32 	%r59, [%r21+-4];
	ld.shared.u32 	%r60, [%r21+2044];
	add.s32 	%r61, %r60, %r59;
	st.shared.u32 	[%r21+2044], %r61;
$L__BB0_22:
	bar.sync 	0;
	setp.ne.s32 	%p12, %r1, 0;
	@%p12 bra 	$L__BB0_26;
	setp.eq.s64 	%p13, %rd4, 0;
	@%p13 bra 	$L__BB0_25;
	ld.shared.u32 	%r62, [_ZZ17blellochScanBlockIiEvPKT_PS0_S3_iE4smem+4092];
	ld.shared.u32 	%r63, [_ZZ17blellochScanBlockIiEvPKT_PS0_S3_iE4smem+8188];
	cvta.to.global.u64 	%rd8, %rd4;
	mul.wide.u32 	%rd9, %r2, 4;
	add.s64 	%rd10, %rd8, %rd9;
	add.s32 	%r64, %r63, %r62;
	st.global.u32 	[%rd10], %r64;
$L__BB0_25:
	mov.b32 	%r65, 0;
	st.shared.u32 	[_ZZ17blellochScanBlockIiEvPKT_PS0_S3_iE4smem+8188], %r65;
$L__BB0_26:
	setp.ne.s32 	%p14, %r1, 0;
	bar.sync 	0;
	@%p14 bra 	$L__BB0_28;
	ld.shared.u32 	%r66, [_ZZ17blellochScanBlockIiEvPKT_PS0_S3_iE4smem+4092];
	ld.shared.u32 	%r67, [_ZZ17blellochScanBlockIiEvPKT_PS0_S3_iE4smem+8188];
	st.shared.u32 	[_ZZ17blellochScanBlockIiEvPKT_PS0_S3_iE4smem+4092], %r67;
	add.s32 	%r68, %r67, %r66;
	st.shared.u32 	[_ZZ17blellochScanBlockIiEvPKT_PS0_S3_iE4smem+8188], %r68;
$L__BB0_28:
	setp.gt.u32 	%p15, %r1, 1;
	bar.sync 	0;
	@%p15 bra 	$L__BB0_30;
	ld.shared.u32 	%r69, [%r21+-4];
	ld.shared.u32 	%r70, [%r21+2044];
	st.shared.u32 	[%r21+-4], %r70;
	add.s32 	%r71, %r70, %r69;
	st.shared.u32 	[%r21+2044], %r71;
$L__BB0_30:
	setp.gt.u32 	%p16, %r1, 3;
	bar.sync 	0;
	@%p16 bra 	$L__BB0_32;
	ld.shared.u32 	%r72, [%r20+-4];
	ld.shared.u32 	%r73, [%r20+1020];
	st.shared.u32 	[%r20+-4], %r73;
	add.s32 	%r74, %r73, %r72;
	st.shared.u32 	[%r20+1020], %r74;
$L__BB0_32:
	setp.gt.u32 	%p17, %r1, 7;
	bar.sync 	0;
	@%p17 bra 	$L__BB0_34;
	ld.shared.u32 	%r75, [%r19+-4];
	ld.shared.u32 	%r76, [%r19+508];
	st.shared.u32 	[%r19+-4], %r76;
	add.s32 	%r77, %r76, %r75;
	st.shared.u32 	[%r19+508], %r77;
$L__BB0_34:
	setp.gt.u32 	%p18, %r1, 15;
	bar.sync 	0;
	@%p18 bra 	$L__BB0_36;
	ld.shared.u32 	%r78, [%r18+-4];
	ld.shared.u32 	%r79, [%r18+252];
	st.shared.u32 	[%r18+-4], %r79;
	add.s32 	%r80, %r79, %r78;
	st.shared.u32 	[%r18+252], %r80;
$L__BB0_36:
	setp.gt.u32 	%p19, %r1, 31;
	bar.sync 	0;
	@%p19 bra 	$L__BB0_38;
	ld.shared.u32 	%r81, [%r17+-4];
	ld.shared.u32 	%r82, [%r17+124];
	st.shared.u32 	[%r17+-4], %r82;
	add.s32 	%r83, %r82, %r81;
	st.shared.u32 	[%r17+124], %r83;
$L__BB0_38:
	setp.gt.u32 	%p20, %r1, 63;
	bar.sync 	0;
	@%p20 bra 	$L__BB0_40;
	ld.shared.u32 	%r84, [%r16+-4];
	ld.shared.u32 	%r85, [%r16+60];
	st.shared.u32 	[%r16+-4], %r85;
	add.s32 	%r86, %r85, %r84;
	st.shared.u32 	[%r16+60], %r86;
$L__BB0_40:
	setp.gt.u32 	%p21, %r1, 127;
	bar.sync 	0;
	@%p21 bra 	$L__BB0_42;
	ld.shared.u32 	%r87, [%r15+-4];
	ld.shared.u32 	%r88, [%r15+28];
	st.shared.u32 	[%r15+-4], %r88;
	add.s32 	%r89, %r88, %r87;
	st.shared.u32 	[%r15+28], %r89;
$L__BB0_42:
	setp.gt.u32 	%p22, %r1, 255;
	bar.sync 	0;
	@%p22 bra 	$L__BB0_44;
	ld.shared.u32 	%r90, [%r14+-4];
	ld.shared.u32 	%r91, [%r14+12];
	st.shared.u32 	[%r14+-4], %r91;
	add.s32 	%r92, %r91, %r90;
	st.shared.u32 	[%r14+12], %r92;
$L__BB0_44:
	setp.gt.u32 	%p23, %r1, 511;
	bar.sync 	0;
	@%p23 bra 	$L__BB0_46;
	ld.shared.u32 	%r93, [%r13+-4];
	ld.shared.u32 	%r94, [%r13+4];
	st.shared.u32 	[%r13+-4], %r94;
	add.s32 	%r95, %r94, %r93;
	st.shared.u32 	[%r13+4], %r95;
$L__BB0_46:
	setp.ge.s32 	%p24, %r3, %r22;
	bar.sync 	0;
	ld.shared.u32 	%r96, [%r11];
	ld.shared.u32 	%r97, [%r11+4];
	st.shared.u32 	[%r11], %r97;
	add.s32 	%r98, %r97, %r96;
	st.shared.u32 	[%r11+4], %r98;
	bar.sync 	0;
	cvta.to.global.u64 	%rd11, %rd3;
	add.s64 	%rd2, %rd11, %rd7;
	@%p24 bra 	$L__BB0_48;
	ld.shared.u32 	%r99, [%r7];
	st.global.u32 	[%rd2], %r99;
$L__BB0_48:
	setp.ge.s32 	%p25, %r4, %r22;
	@%p25 bra 	$L__BB0_50;
	ld.shared.u32 	%r100, [%r7+4096];
	st.global.u32 	[%rd2+4096], %r100;
$L__BB0_50:
	ret;

}
	// .globl	_Z12addBlockSumsIiEvPT_S1_i
.visible .entry _Z12addBlockSumsIiEvPT_S1_i(
	.param .u64 .ptr .align 1 _Z12addBlockSumsIiEvPT_S1_i_param_0,
	.param .u64 .ptr .align 1 _Z12addBlockSumsIiEvPT_S1_i_param_1,
	.param .u32 _Z12addBlockSumsIiEvPT_S1_i_param_2
)
{
	.reg .pred 	%p<4>;
	.reg .b32 	%r<12>;
	.reg .b64 	%rd<9>;

	ld.param.u64 	%rd2, [_Z12addBlockSumsIiEvPT_S1_i_param_0];
	ld.param.u64 	%rd3, [_Z12addBlockSumsIiEvPT_S1_i_param_1];
	ld.param.u32 	%r4, [_Z12addBlockSumsIiEvPT_S1_i_param_2];
	mov.u32 	%r1, %ctaid.x;
	shl.b32 	%r5, %r1, 11;
	mov.u32 	%r6, %tid.x;
	or.b32  	%r2, %r5, %r6;
	setp.eq.s32 	%p1, %r1, 0;
	@%p1 bra 	$L__BB1_5;
	cvta.to.global.u64 	%rd4, %rd2;
	cvta.to.global.u64 	%rd5, %rd3;
	mul.wide.u32 	%rd6, %r1, 4;
	add.s64 	%rd7, %rd5, %rd6;
	ld.global.u32 	%r3, [%rd7];
	setp.ge.s32 	%p2, %r2, %r4;
	mul.wide.s32 	%rd8, %r2, 4;
	add.s64 	%rd1, %rd4, %rd8;
	@%p2 bra 	$L__BB1_3;
	ld.global.u32 	%r7, [%rd1];
	add.s32 	%r8, %r7, %r3;
	st.global.u32 	[%rd1], %r8;
$L__BB1_3:
	add.s32 	%r9, %r2, 1024;
	setp.ge.s32 	%p3, %r9, %r4;
	@%p3 bra 	$L__BB1_5;
	ld.global.u32 	%r10, [%rd1+4096];
	add.s32 	%r11, %r10, %r3;
	st.global.u32 	[%rd1+4096], %r11;
$L__BB1_5:
	ret;

}
	// .globl	_Z17blellochScanBlockIfEvPKT_PS0_S3_i
.visible .entry _Z17blellochScanBlockIfEvPKT_PS0_S3_i(
	.param .u64 .ptr .align 1 _Z17blellochScanBlockIfEvPKT_PS0_S3_i_param_0,
	.param .u64 .ptr .align 1 _Z17blellochScanBlockIfEvPKT_PS0_S3_i_param_1,
	.param .u64 .ptr .align 1 _Z17blellochScanBlockIfEvPKT_PS0_S3_i_param_2,
	.param .u32 _Z17blellochScanBlockIfEvPKT_PS0_S3_i_param_3
)
{
	.reg .pred 	%p<26>;
	.reg .b32 	%r<38>;
	.reg .b32 	%f<88>;
	.reg .b64 	%rd<13>;
	// demoted variable
	.shared .align 4 .b8 _ZZ17blellochScanBlockIfEvPKT_PS0_S3_iE4smem[8192];
	ld.param.u64 	%rd5, [_Z17blellochScanBlockIfEvPKT_PS0_S3_i_param_0];
	ld.param.u64 	%rd3, [_Z17blellochScanBlockIfEvPKT_PS0_S3_i_param_1];
	ld.param.u64 	%rd4, [_Z17blellochScanBlockIfEvPKT_PS0_S3_i_param_2];
	ld.param.u32 	%r18, [_Z17blellochScanBlockIfEvPKT_PS0_S3_i_param_3];
	cvta.to.global.u64 	%rd6, %rd5;
	mov.u32 	%r1, %tid.x;
	mov.u32 	%r2, %ctaid.x;
	shl.b32 	%r19, %r2, 11;
	or.b32  	%r3, %r19, %r1;
	or.b32  	%r4, %r3, 1024;
	setp.ge.s32 	%p1, %r3, %r18;
	mul.wide.s32 	%rd7, %r3, 4;
	add.s64 	%rd1, %rd6, %rd7;
	mov.f32 	%f86, 0f00000000;
	@%p1 bra 	$L__BB2_2;
	ld.global.f32 	%f86, [%rd1];
$L__BB2_2:
	shl.b32 	%r20, %r1, 2;
	mov.u32 	%r21, _ZZ17blellochScanBlockIfEvPKT_PS0_S3_iE4smem;
	add.s32 	%r5, %r21, %r20;
	st.shared.f32 	[%r5], %f86;
	setp.ge.s32 	%p2, %r4, %r18;
	mov.f32 	%f87, 0f00000000;
	@%p2 bra 	$L__BB2_4;
	ld.global.f32 	%f87, [%rd1+4096];
$L__BB2_4:
	st.shared.f32 	[%r5+4096], %f87;
	bar.sync 	0;
	shl.b32 	%r22, %r1, 1;
	or.b32  	%r6, %r22, 1;
	bar.sync 	0;
	add.s32 	%r7, %r5, %r20;
	ld.shared.f32 	%f7, [%r7];
	ld.shared.f32 	%f8, [%r7+4];
	add.f32 	%f9, %f7, %f8;
	st.shared.f32 	[%r7+4], %f9;
	bar.sync 	0;
	setp.gt.u32 	%p3, %r1, 511;
	shl.b32 	%r24, %r1, 4;
	or.b32  	%r8, %r24, 8;
	add.s32 	%r9, %r21, %r8;
	@%p3 bra 	$L__BB2_6;
	ld.shared.f32 	%f10, [%r9+-4];
	ld.shared.f32 	%f11, [%r9+4];
	add.f32 	%f12, %f10, %f11;
	st.shared.f32 	[%r9+4], %f12;
$L__BB2_6:
	bar.sync 	0;
	setp.gt.u32 	%p4, %r1, 255;
	add.s32 	%r10, %r9, %r8;
	@%p4 bra 	$L__BB2_8;
	ld.shared.f32 	%f13, [%r10+-4];
	ld.shared.f32 	%f14, [%r10+12];
	add.f32 	%f15, %f13, %f14;
	st.shared.f32 	[%r10+12], %f15;
$L__BB2_8:
	bar.sync 	0;
	setp.gt.u32 	%p5, %r1, 127;
	mad.lo.s32 	%r11, %r6, 24, %r9;
	@%p5 bra 	$L__BB2_10;
	ld.shared.f32 	%f16, [%r11+-4];
	ld.shared.f32 	%f17, [%r11+28];
	add.f32 	%f18, %f16, %f17;
	st.shared.f32 	[%r11+28], %f18;
$L__BB2_10:
	bar.sync 	0;
	setp.gt.u32 	%p6, %r1, 63;
	mad.lo.s32 	%r12, %r6, 56, %r9;
	@%p6 bra 	$L__BB2_12;
	ld.shared.f32 	%f19, [%r12+-4];
	ld.shared.f32 	%f20, [%r12+60];
	add.f32 	%f21, %f19, %f20;
	st.shared.f32 	[%r12+60], %f21;
$L__BB2_12:
	bar.sync 	0;
	setp.gt.u32 	%p7, %r1, 31;
	mad.lo.s32 	%r13, %r6, 120, %r9;
	@%p7 bra 	$L__BB2_14;
	ld.shared.f32 	%f22, [%r13+-4];
	ld.shared.f32 	%f23, [%r13+124];
	add.f32 	%f24, %f22, %f23;
	st.shared.f32 	[%r13+124], %f24;
$L__BB2_14:
	bar.sync 	0;
	setp.gt.u32 	%p8, %r1, 15;
	mad.lo.s32 	%r14, %r6, 248, %r9;
	@%p8 bra 	$L__BB2_16;
	ld.shared.f32 	%f25, [%r14+-4];
	ld.shared.f32 	%f26, [%r14+252];
	add.f32 	%f27, %f25, %f26;
	st.shared.f32 	[%r14+252], %f27;
$L__BB2_16:
	bar.sync 	0;
	setp.gt.u32 	%p9, %r1, 7;
	mad.lo.s32 	%r15, %r6, 504, %r9;
	@%p9 bra 	$L__BB2_18;
	ld.shared.f32 	%f28, [%r15+-4];
	ld.shared.f32 	%f29, [%r15+508];
	add.f32 	%f30, %f28, %f29;
	st.shared.f32 	[%r15+508], %f30;
$L__BB2_18:
	bar.sync 	0;
	setp.gt.u32 	%p10, %r1, 3;
	mad.lo.s32 	%r16, %r6, 1016, %r9;
	@%p10 bra 	$L__BB2_20;
	ld.shared.f32 	%f31, [%r16+-4];
	ld.shared.f32 	%f32, [%r16+1020];
	add.f32 	%f33, %f31, %f32;
	st.shared.f32 	[%r16+1020], %f33;
$L__BB2_20:
	bar.sync 	0;
	setp.gt.u32 	%p11, %r1, 1;
	mad.lo.s32 	%r17, %r6, 2040, %r9;
	@%p11 bra 	$L__BB2_22;
	ld.shared.f32 	%f34, [%r17+-4];
	ld.shared.f32 	%f35, [%r17+2044];
	add.f32 	%f36, %f34, %f35;
	st.shared.f32 	[%r17+2044], %f36;
$L__BB2_22:
	bar.sync 	0;
	setp.ne.s32 	%p12, %r1, 0;
	@%p12 bra 	$L__BB2_26;
	setp.eq.s64 	%p13, %rd4, 0;
	@%p13 bra 	$L__BB2_25;
	ld.shared.f32 	%f37, [_ZZ17blellochScanBlockIfEvPKT_PS0_S3_iE4smem+4092];
	ld.shared.f32 	%f38, [_ZZ17blellochScanBlockIfEvPKT_PS0_S3_iE4smem+8188];
	cvta.to.global.u64 	%rd8, %rd4;
	mul.wide.u32 	%rd9, %r2, 4;
	add.s64 	%rd10, %rd8, %rd9;
	add.f32 	%f39, %f37, %f38;
	st.global.f32 	[%rd10], %f39;
$L__BB2_25:
	mov.b32 	%r26, 0;
	st.shared.u32 	[_ZZ17blellochScanBlockIfEvPKT_PS0_S3_iE4smem+8188], %r26;
$L__BB2_26:
	setp.ne.s32 	%p14, %r1, 0;
	bar.sync 	0;
	@%p14 bra 	$L__BB2_28;
	ld.shared.f32 	%f40, [_ZZ17blellochScanBlockIfEvPKT_PS0_S3_iE4smem+4092];
	cvt.rzi.s32.f32 	%r27, %f40;
	ld.shared.f32 	%f41, [_ZZ17blellochScanBlockIfEvPKT_PS0_S3_iE4smem+8188];
	st.shared.f32 	[_ZZ17blellochScanBlockIfEvPKT_PS0_S3_iE4smem+4092], %f41;
	cvt.rn.f32.s32 	%f42, %r27;
	add.f32 	%f43, %f41, %f42;
	st.shared.f32 	[_ZZ17blellochScanBlockIfEvPKT_PS0_S3_iE4smem+8188], %f43;
$L__BB2_28:
	setp.gt.u32 	%p15, %r1, 1;
	bar.sync 	0;
	@%p15 bra 	$L__BB2_30;
	ld.shared.f32 	%f44, [%r17+-4];
	cvt.rzi.s32.f32 	%r28, %f44;
	ld.shared.f32 	%f45, [%r17+2044];
	st.shared.f32 	[%r17+-4], %f45;
	cvt.rn.f32.s32 	%f46, %r28;
	add.f32 	%f47, %f45, %f46;
	st.shared.f32 	[%r17+2044], %f47;
$L__BB2_30:
	setp.gt.u32 	%p16, %r1, 3;
	bar.sync 	0;
	@%p16 bra 	$L__BB2_32;
	ld.shared.f32 	%f48, [%r16+-4];
	cvt.rzi.s32.f32 	%r29, %f48;
	ld.shared.f32 	%f49, [%r16+1020];
	st.shared.f32 	[%r16+-4], %f49;
	cvt.rn.f32.s32 	%f50, %r29;
	add.f32 	%f51, %f49, %f50;
	st.shared.f32 	[%r16+1020], %f51;
$L__BB2_32:
	setp.gt.u32 	%p17, %r1, 7;
	bar.sync 	0;
	@%p17 bra 	$L__BB2_34;
	ld.shared.f32 	%f52, [%r15+-4];
	cvt.rzi.s32.f32 	%r30, %f52;
	ld.shared.f32 	%f53, [%r15+508];
	st.shared.f32 	[%r15+-4], %f53;
	cvt.rn.f32.s32 	%f54, %r30;
	add.f32 	%f55, %f53, %f54;
	st.shared.f32 	[%r15+508], %f55;
$L__BB2_34:
	setp.gt.u32 	%p18, %r1, 15;
	bar.sync 	0;
	@%p18 bra 	$L__BB2_36;
	ld.shared.f32 	%f56, [%r14+-4];
	cvt.rzi.s32.f32 	%r31, %f56;
	ld.shared.f32 	%f57, [%r14+252];
	st.shared.f32 	[%r14+-4], %f57;
	cvt.rn.f32.s32 	%f58, %r31;
	add.f32 	%f59, %f57, %f58;
	st.shared.f32 	[%r14+252], %f59;
$L__BB2_36:
	setp.gt.u32 	%p19, %r1, 31;
	bar.sync 	0;
	@%p19 bra 	$L__BB2_38;
	ld.shared.f32 	%f60, [%r13+-4];
	cvt.rzi.s32.f32 	%r32, %f60;
	ld.shared.f32 	%f61, [%r13+124];
	st.shared.f32 	[%r13+-4], %f61;
	cvt.rn.f32.s32 	%f62, %r32;
	add.f32 	%f63, %f61, %f62;
	st.shared.f32 	[%r13+124], %f63;
$L__BB2_38:
	setp.gt.u32 	%p20, %r1, 63;
	bar.sync 	0;
	@%p20 bra 	$L__BB2_40;
	ld.shared.f32 	%f64, [%r12+-4];
	cvt.rzi.s32.f32 	%r33, %f64;
	ld.shared.f32 	%f65, [%r12+60];
	st.shared.f32 	[%r12+-4], %f65;
	cvt.rn.f32.s32 	%f66, %r33;
	add.f32 	%f67, %f65, %f66;
	st.shared.f32 	[%r12+60], %f67;
$L__BB2_40:
	setp.gt.u32 	%p21, %r1, 127;
	bar.sync 	0;
	@%p21 bra 	$L__BB2_42;
	ld.shared.f32 	%f68, [%r11+-4];
	cvt.rzi.s32.f32 	%r34, %f68;
	ld.shared.f32 	%f69, [%r11+28];
	st.shared.f32 	[%r11+-4], %f69;
	cvt.rn.f32.s32 	%f70, %r34;
	add.f32 	%f71, %f69, %f70;
	st.shared.f32 	[%r11+28], %f71;
$L__BB2_42:
	setp.gt.u32 	%p22, %r1, 255;
	bar.sync 	0;
	@%p22 bra 	$L__BB2_44;
	ld.shared.f32 	%f72, [%r10+-4];
	cvt.rzi.s32.f32 	%r35, %f72;
	ld.shared.f32 	%f73, [%r10+12];
	st.shared.f32 	[%r10+-4], %f73;
	cvt.rn.f32.s32 	%f74, %r35;
	add.f32 	%f75, %f73, %f74;
	st.shared.f32 	[%r10+12], %f75;
$L__BB2_44:
	setp.gt.u32 	%p23, %r1, 511;
	bar.sync 	0;
	@%p23 bra 	$L__BB2_46;
	ld.shared.f32 	%f76, [%r9+-4];
	cvt.rzi.s32.f32 	%r36, %f76;
	ld.shared.f32 	%f77, [%r9+4];
	st.shared.f32 	[%r9+-4], %f77;
	cvt.rn.f32.s32 	%f78, %r36;
	add.f32 	%f79, %f77, %f78;
	st.shared.f32 	[%r9+4], %f79;
$L__BB2_46:
	setp.ge.s32 	%p24, %r3, %r18;
	bar.sync 	0;
	ld.shared.f32 	%f80, [%r7];
	cvt.rzi.s32.f32 	%r37, %f80;
	ld.shared.f32 	%f81, [%r7+4];
	st.shared.f32 	[%r7], %f81;
	cvt.rn.f32.s32 	%f82, %r37;
	add.f32 	%f83, %f81, %f82;
	st.shared.f32 	[%r7+4], %f83;
	bar.sync 	0;
	cvta.to.global.u64 	%rd11, %rd3;
	add.s64 	%rd2, %rd11, %rd7;
	@%p24 bra 	$L__BB2_48;
	ld.shared.f32 	%f84, [%r5];
	st.global.f32 	[%rd2], %f84;
$L__BB2_48:
	setp.ge.s32 	%p25, %r4, %r18;
	@%p25 bra 	$L__BB2_50;
	ld.shared.f32 	%f85, [%r5+4096];
	st.global.f32 	[%rd2+4096], %f85;
$L__BB2_50:
	ret;

}
	// .globl	_Z12addBlockSumsIfEvPT_S1_i
.visible .entry _Z12addBlockSumsIfEvPT_S1_i(
	.param .u64 .ptr .align 1 _Z12addBlockSumsIfEvPT_S1_i_param_0,
	.param .u64 .ptr .align 1 _Z12addBlockSumsIfEvPT_S1_i_param_1,
	.param .u32 _Z12addBlockSumsIfEvPT_S1_i_param_2
)
{
	.reg .pred 	%p<4>;
	.reg .b32 	%r<7>;
	.reg .b32 	%f<6>;
	.reg .b64 	%rd<9>;

	ld.param.u64 	%rd2, [_Z12addBlockSumsIfEvPT_S1_i_param_0];
	ld.param.u64 	%rd3, [_Z12addBlockSumsIfEvPT_S1_i_param_1];
	ld.param.u32 	%r3, [_Z12addBlockSumsIfEvPT_S1_i_param_2];
	mov.u32 	%r1, %ctaid.x;
	shl.b32 	%r4, %r1, 11;
	mov.u32 	%r5, %tid.x;
	or.b32  	%r2, %r4, %r5;
	setp.eq.s32 	%p1, %r1, 0;
	@%p1 bra 	$L__BB3_5;
	cvta.to.global.u64 	%rd4, %rd2;
	cvta.to.global.u64 	%rd5, %rd3;
	mul.wide.u32 	%rd6, %r1, 4;
	add.s64 	%rd7, %rd5, %rd6;
	ld.global.f32 	%f1, [%rd7];
	setp.ge.s32 	%p2, %r2, %r3;
	mul.wide.s32 	%rd8, %r2, 4;
	add.s64 	%rd1, %rd4, %rd8;
	@%p2 bra 	$L__BB3_3;
	ld.global.f32 	%f2, [%rd1];
	add.f32 	%f3, %f1, %f2;
	st.global.f32 	[%rd1], %f3;
$L__BB3_3:
	add.s32 	%r6, %r2, 1024;
	setp.ge.s32 	%p3, %r6, %r3;
	@%p3 bra 	$L__BB3_5;
	ld.global.f32 	%f4, [%rd1+4096];
	add.f32 	%f5, %f1, %f4;
	st.global.f32 	[%rd1+4096], %f5;
$L__BB3_5:
	ret;

}
	// .globl	_Z17blellochScanBlockIdEvPKT_PS0_S3_i
.visible .entry _Z17blellochScanBlockIdEvPKT_PS0_S3_i(
	.param .u64 .ptr .align 1 _Z17blellochScanBlockIdEvPKT_PS0_S3_i_param_0,
	.param .u64 .ptr .align 1 _Z17blellochScanBlockIdEvPKT_PS0_S3_i_param_1,
	.param .u64 .ptr .align 1 _Z17blellochScanBlockIdEvPKT_PS0_S3_i_param_2,
	.param .u32 _Z17blellochScanBlockIdEvPKT_PS0_S3_i_param_3
)
{
	.reg .pred 	%p<26>;
	.reg .b32 	%r<37>;
	.reg .b64 	%rd<14>;
	.reg .b64 	%fd<88>;
	// demoted variable
	.shared .align 8 .b8 _ZZ17blellochScanBlockIdEvPKT_PS0_S3_iE4smem[16384];
	ld.param.u64 	%rd5, [_Z17blellochScanBlockIdEvPKT_PS0_S3_i_param_0];
	ld.param.u64 	%rd3, [_Z17blellochScanBlockIdEvPKT_PS0_S3_i_param_1];
	ld.param.u64 	%rd4, [_Z17blellochScanBlockIdEvPKT_PS0_S3_i_param_2];
	ld.param.u32 	%r18, [_Z17blellochScanBlockIdEvPKT_PS0_S3_i_param_3];
	cvta.to.global.u64 	%rd6, %rd5;
	mov.u32 	%r1, %tid.x;
	mov.u32 	%r2, %ctaid.x;
	shl.b32 	%r19, %r2, 11;
	or.b32  	%r3, %r19, %r1;
	or.b32  	%r4, %r3, 1024;
	setp.ge.s32 	%p1, %r3, %r18;
	mul.wide.s32 	%rd7, %r3, 8;
	add.s64 	%rd1, %rd6, %rd7;
	mov.f64 	%fd86, 0d0000000000000000;
	@%p1 bra 	$L__BB4_2;
	ld.global.f64 	%fd86, [%rd1];
$L__BB4_2:
	shl.b32 	%r20, %r1, 3;
	mov.u32 	%r21, _ZZ17blellochScanBlockIdEvPKT_PS0_S3_iE4smem;
	add.s32 	%r5, %r21, %r20;
	st.shared.f64 	[%r5], %fd86;
	setp.ge.s32 	%p2, %r4, %r18;
	mov.f64 	%fd87, 0d0000000000000000;
	@%p2 bra 	$L__BB4_4;
	ld.global.f64 	%fd87, [%rd1+8192];
$L__BB4_4:
	st.shared.f64 	[%r5+8192], %fd87;
	bar.sync 	0;
	shl.b32 	%r22, %r1, 1;
	or.b32  	%r6, %r22, 1;
	bar.sync 	0;
	add.s32 	%r7, %r5, %r20;
	ld.shared.f64 	%fd7, [%r7];
	ld.shared.f64 	%fd8, [%r7+8];
	add.f64 	%fd9, %fd7, %fd8;
	st.shared.f64 	[%r7+8], %fd9;
	bar.sync 	0;
	setp.gt.u32 	%p3, %r1, 511;
	shl.b32 	%r24, %r1, 5;
	or.b32  	%r8, %r24, 16;
	add.s32 	%r9, %r21, %r8;
	@%p3 bra 	$L__BB4_6;
	ld.shared.f64 	%fd10, [%r9+-8];
	ld.shared.f64 	%fd11, [%r9+8];
	add.f64 	%fd12, %fd10, %fd11;
	st.shared.f64 	[%r9+8], %fd12;
$L__BB4_6:
	bar.sync 	0;
	setp.gt.u32 	%p4, %r1, 255;
	add.s32 	%r10, %r9, %r8;
	@%p4 bra 	$L__BB4_8;
	ld.shared.f64 	%fd13, [%r10+-8];
	ld.shared.f64 	%fd14, [%r10+24];
	add.f64 	%fd15, %fd13, %fd14;
	st.shared.f64 	[%r10+24], %fd15;
$L__BB4_8:
	bar.sync 	0;
	setp.gt.u32 	%p5, %r1, 127;
	mad.lo.s32 	%r11, %r6, 48, %r9;
	@%p5 bra 	$L__BB4_10;
	ld.shared.f64 	%fd16, [%r11+-8];
	ld.shared.f64 	%fd17, [%r11+56];
	add.f64 	%fd18, %fd16, %fd17;
	st.shared.f64 	[%r11+56], %fd18;
$L__BB4_10:
	bar.sync 	0;
	setp.gt.u32 	%p6, %r1, 63;
	mad.lo.s32 	%r12, %r6, 112, %r9;
	@%p6 bra 	$L__BB4_12;
	ld.shared.f64 	%fd19, [%r12+-8];
	ld.shared.f64 	%fd20, [%r12+120];
	add.f64 	%fd21, %fd19, %fd20;
	st.shared.f64 	[%r12+120], %fd21;
$L__BB4_12:
	bar.sync 	0;
	setp.gt.u32 	%p7, %r1, 31;
	mad.lo.s32 	%r13, %r6, 240, %r9;
	@%p7 bra 	$L__BB4_14;
	ld.shared.f64 	%fd22, [%r13+-8];
	ld.shared.f64 	%fd23, [%r13+248];
	add.f64 	%fd24, %fd22, %fd23;
	st.shared.f64 	[%r13+248], %fd24;
$L__BB4_14:
	bar.sync 	0;
	setp.gt.u32 	%p8, %r1, 15;
	mad.lo.s32 	%r14, %r6, 496, %r9;
	@%p8 bra 	$L__BB4_16;
	ld.shared.f64 	%fd25, [%r14+-8];
	ld.shared.f64 	%fd26, [%r14+504];
	add.f64 	%fd27, %fd25, %fd26;
	st.shared.f64 	[%r14+504], %fd27;
$L__BB4_16:
	bar.sync 	0;
	setp.gt.u32 	%p9, %r1, 7;
	mad.lo.s32 	%r15, %r6, 1008, %r9;
	@%p9 bra 	$L__BB4_18;
	ld.shared.f64 	%fd28, [%r15+-8];
	ld.shared.f64 	%fd29, [%r15+1016];
	add.f64 	%fd30, %fd28, %fd29;
	st.shared.f64 	[%r15+1016], %fd30;
$L__BB4_18:
	bar.sync 	0;
	setp.gt.u32 	%p10, %r1, 3;
	mad.lo.s32 	%r16, %r6, 2032, %r9;
	@%p10 bra 	$L__BB4_20;
	ld.shared.f64 	%fd31, [%r16+-8];
	ld.shared.f64 	%fd32, [%r16+2040];
	add.f64 	%fd33, %fd31, %fd32;
	st.shared.f64 	[%r16+2040], %fd33;
$L__BB4_20:
	bar.sync 	0;
	setp.gt.u32 	%p11, %r1, 1;
	mad.lo.s32 	%r17, %r6, 4080, %r9;
	@%p11 bra 	$L__BB4_22;
	ld.shared.f64 	%fd34, [%r17+-8];
	ld.shared.f64 	%fd35, [%r17+4088];
	add.f64 	%fd36, %fd34, %fd35;
	st.shared.f64 	[%r17+4088], %fd36;
$L__BB4_22:
	bar.sync 	0;
	setp.ne.s32 	%p12, %r1, 0;
	@%p12 bra 	$L__BB4_26;
	setp.eq.s64 	%p13, %rd4, 0;
	@%p13 bra 	$L__BB4_25;
	ld.shared.f64 	%fd37, [_ZZ17blellochScanBlockIdEvPKT_PS0_S3_iE4smem+8184];
	ld.shared.f64 	%fd38, [_ZZ17blellochScanBlockIdEvPKT_PS0_S3_iE4smem+16376];
	cvta.to.global.u64 	%rd8, %rd4;
	mul.wide.u32 	%rd9, %r2, 8;
	add.s64 	%rd10, %rd8, %rd9;
	add.f64 	%fd39, %fd37, %fd38;
	st.global.f64 	[%rd10], %fd39;
$L__BB4_25:
	mov.b64 	%rd11, 0;
	st.shared.u64 	[_ZZ17blellochScanBlockIdEvPKT_PS0_S3_iE4smem+16376], %rd11;
$L__BB4_26:
	setp.ne.s32 	%p14, %r1, 0;
	bar.sync 	0;
	@%p14 bra 	$L__BB4_28;
	ld.shared.f64 	%fd40, [_ZZ17blellochScanBlockIdEvPKT_PS0_S3_iE4smem+8184];
	cvt.rzi.s32.f64 	%r26, %fd40;
	ld.shared.f64 	%fd41, [_ZZ17blellochScanBlockIdEvPKT_PS0_S3_iE4smem+16376];
	st.shared.f64 	[_ZZ17blellochScanBlockIdEvPKT_PS0_S3_iE4smem+8184], %fd41;
	cvt.rn.f64.s32 	%fd42, %r26;
	add.f64 	%fd43, %fd41, %fd42;
	st.shared.f64 	[_ZZ17blellochScanBlockIdEvPKT_PS0_S3_iE4smem+16376], %fd43;
$L__BB4_28:
	setp.gt.u32 	%p15, %r1, 1;
	bar.sync 	0;
	@%p15 bra 	$L__BB4_30;
	ld.shared.f64 	%fd44, [%r17+-8];
	cvt.rzi.s32.f64 	%r27, %fd44;
	ld.shared.f64 	%fd45, [%r17+4088];
	st.shared.f64 	[%r17+-8], %fd45;
	cvt.rn.f64.s32 	%fd46, %r27;
	add.f64 	%fd47, %fd45, %fd46;
	st.shared.f64 	[%r17+4088], %fd47;
$L__BB4_30:
	setp.gt.u32 	%p16, %r1, 3;
	bar.sync 	0;
	@%p16 bra 	$L__BB4_32;
	ld.shared.f64 	%fd48, [%r16+-8];
	cvt.rzi.s32.f64 	%r28, %fd48;
	ld.shared.f64 	%fd49, [%r16+2040];
	st.shared.f64 	[%r16+-8], %fd49;
	cvt.rn.f64.s32 	%fd50, %r28;
	add.f64 	%fd51, %fd49, %fd50;
	st.shared.f64 	[%r16+2040], %fd51;
$L__BB4_32:
	setp.gt.u32 	%p17, %r1, 7;
	bar.sync 	0;
	@%p17 bra 	$L__BB4_34;
	ld.shared.f64 	%fd52, [%r15+-8];
	cvt.rzi.s32.f64 	%r29, %fd52;
	ld.shared.f64 	%fd53, [%r15+1016];
	st.shared.f64 	[%r15+-8], %fd53;
	cvt.rn.f64.s32 	%fd54, %r29;
	add.f64 	%fd55, %fd53, %fd54;
	st.shared.f64 	[%r15+1016], %fd55;
$L__BB4_34:
	setp.gt.u32 	%p18, %r1, 15;
	bar.sync 	0;
	@%p18 bra 	$L__BB4_36;
	ld.shared.f64 	%fd56, [%r14+-8];
	cvt.rzi.s32.f64 	%r30, %fd56;
	ld.shared.f64 	%fd57, [%r14+504];
	st.shared.f64 	[%r14+-8], %fd57;
	cvt.rn.f64.s32 	%fd58, %r30;
	add.f64 	%fd59, %fd57, %fd58;
	st.shared.f64 	[%r14+504], %fd59;
$L__BB4_36:
	setp.gt.u32 	%p19, %r1, 31;
	bar.sync 	0;
	@%p19 bra 	$L__BB4_38;
	ld.shared.f64 	%fd60, [%r13+-8];
	cvt.rzi.s32.f64 	%r31, %fd60;
	ld.shared.f64 	%fd61, [%r13+248];
	st.shared.f64 	[%r13+-8], %fd61;
	cvt.rn.f64.s32 	%fd62, %r31;
	add.f64 	%fd63, %fd61, %fd62;
	st.shared.f64 	[%r13+248], %fd63;
$L__BB4_38:
	setp.gt.u32 	%p20, %r1, 63;
	bar.sync 	0;
	@%p20 bra 	$L__BB4_40;
	ld.shared.f64 	%fd64, [%r12+-8];
	cvt.rzi.s32.f64 	%r32, %fd64;
	ld.shared.f64 	%fd65, [%r12+120];
	st.shared.f64 	[%r12+-8], %fd65;
	cvt.rn.f64.s32 	%fd66, %r32;
	add.f64 	%fd67, %fd65, %fd66;
	st.shared.f64 	[%r12+120], %fd67;
$L__BB4_40:
	setp.gt.u32 	%p21, %r1, 127;
	bar.sync 	0;
	@%p21 bra 	$L__BB4_42;
	ld.shared.f64 	%fd68, [%r11+-8];
	cvt.rzi.s32.f64 	%r33, %fd68;
	ld.shared.f64 	%fd69, [%r11+56];
	st.shared.f64 	[%r11+-8], %fd69;
	cvt.rn.f64.s32 	%fd70, %r33;
	add.f64 	%fd71, %fd69, %fd70;
	st.shared.f64 	[%r11+56], %fd71;
$L__BB4_42:
	setp.gt.u32 	%p22, %r1, 255;
	bar.sync 	0;
	@%p22 bra 	$L__BB4_44;
	ld.shared.f64 	%fd72, [%r10+-8];
	cvt.rzi.s32.f64 	%r34, %fd72;
	ld.shared.f64 	%fd73, [%r10+24];
	st.shared.f64 	[%r10+-8], %fd73;
	cvt.rn.f64.s32 	%fd74, %r34;
	add.f64 	%fd75, %fd73, %fd74;
	st.shared.f64 	[%r10+24], %fd75;
$L__BB4_44:
	setp.gt.u32 	%p23, %r1, 511;
	bar.sync 	0;
	@%p23 bra 	$L__BB4_46;
	ld.shared.f64 	%fd76, [%r9+-8];
	cvt.rzi.s32.f64 	%r35, %fd76;
	ld.shared.f64 	%fd77, [%r9+8];
	st.shared.f64 	[%r9+-8], %fd77;
	cvt.rn.f64.s32 	%fd78, %r35;
	add.f64 	%fd79, %fd77, %fd78;
	st.shared.f64 	[%r9+8], %fd79;
$L__BB4_46:
	setp.ge.s32 	%p24, %r3, %r18;
	bar.sync 	0;
	ld.shared.f64 	%fd80, [%r7];
	cvt.rzi.s32.f64 	%r36, %fd80;
	ld.shared.f64 	%fd81, [%r7+8];
	st.shared.f64 	[%r7], %fd81;
	cvt.rn.f64.s32 	%fd82, %r36;
	add.f64 	%fd83, %fd81, %fd82;
	st.shared.f64 	[%r7+8], %fd83;
	bar.sync 	0;
	cvta.to.global.u64 	%rd12, %rd3;
	add.s64 	%rd2, %rd12, %rd7;
	@%p24 bra 	$L__BB4_48;
	ld.shared.f64 	%fd84, [%r5];
	st.global.f64 	[%rd2], %fd84;
$L__BB4_48:
	setp.ge.s32 	%p25, %r4, %r18;
	@%p25 bra 	$L__BB4_50;
	ld.shared.f64 	%fd85, [%r5+8192];
	st.global.f64 	[%rd2+8192], %fd85;
$L__BB4_50:
	ret;

}
	// .globl	_Z12addBlockSumsIdEvPT_S1_i
.visible .entry _Z12addBlockSumsIdEvPT_S1_i(
	.param .u64 .ptr .align 1 _Z12addBlockSumsIdEvPT_S1_i_param_0,
	.param .u64 .ptr .align 1 _Z12addBlockSumsIdEvPT_S1_i_param_1,
	.param .u32 _Z12addBlockSumsIdEvPT_S1_i_param_2
)
{
	.reg .pred 	%p<4>;
	.reg .b32 	%r<7>;
	.reg .b64 	%rd<9>;
	.reg .b64 	%fd<6>;

	ld.param.u64 	%rd2, [_Z12addBlockSumsIdEvPT_S1_i_param_0];
	ld.param.u64 	%rd3, [_Z12addBlockSumsIdEvPT_S1_i_param_1];
	ld.param.u32 	%r3, [_Z12addBlockSumsIdEvPT_S1_i_param_2];
	mov.u32 	%r1, %ctaid.x;
	shl.b32 	%r4, %r1, 11;
	mov.u32 	%r5, %tid.x;
	or.b32  	%r2, %r4, %r5;
	setp.eq.s32 	%p1, %r1, 0;
	@%p1 bra 	$L__BB5_5;
	cvta.to.global.u64 	%rd4, %rd2;
	cvta.to.global.u64 	%rd5, %rd3;
	mul.wide.u32 	%rd6, %r1, 8;
	add.s64 	%rd7, %rd5, %rd6;
	ld.global.f64 	%fd1, [%rd7];
	setp.ge.s32 	%p2, %r2, %r3;
	mul.wide.s32 	%rd8, %r2, 8;
	add.s64 	%rd1, %rd4, %rd8;
	@%p2 bra 	$L__BB5_3;
	ld.global.f64 	%fd2, [%rd1];
	add.f64 	%fd3, %fd1, %fd2;
	st.global.f64 	[%rd1], %fd3;
$L__BB5_3:
	add.s32 	%r6, %r2, 1024;
	setp.ge.s32 	%p3, %r6, %r3;
	@%p3 bra 	$L__BB5_5;
	ld.global.f64 	%fd4, [%rd1+8192];
	add.f64 	%fd5, %fd1, %fd4;
	st.global.f64 	[%rd1+8192], %fd5;
$L__BB5_5:
	ret;

}


// ===== COMPILED SASS (sm_100) =====

	.target	sm_100

	.elftype	@"ET_EXEC"


//--------------------- .note.nv.tkinfo           --------------------------
	.section	.note.nv.tkinfo,"",@"SHT_NOTE"
	.sectionflags	@"SHF_NOTE_NV_TKINFO"
	.tkinfo
        /*0018*/ 	.word	0x00000002
        /*0030*/ 	.string	""
        /*0030*/ 	.string	"ptxas"
        /*0030*/ 	.string	"Cuda compilation tools, release 13.0, V13.0.88"
        /*0030*/ 	.string	"Build cuda_13.0.r13.0/compiler.36424714_0"
        /*0030*/ 	.string	"-arch sm_100 -m 64 "



//--------------------- .note.nv.cuinfo           --------------------------
	.section	.note.nv.cuinfo,"",@"SHT_NOTE"
	.sectionflags	@"SHF_NOTE_NV_CUINFO"
        /*0018*/ 	.short	0x0002
        /*001a*/ 	.short	0x0064
        /*001c*/ 	.short	0x0082
	.zero		2


//--------------------- .nv.info                  --------------------------
	.section	.nv.info,"",@"SHT_CUDA_INFO"
	.align	4


	//----- nvinfo : EIATTR_REGCOUNT
	.align		4
        /*0000*/ 	.byte	0x04, 0x2f
        /*0002*/ 	.short	(.L_1 - .L_0)
	.align		4
.L_0:
        /*0004*/ 	.word	index@(_Z17blellochScanBlockIiEvPKT_PS0_S3_i)
        /*0008*/ 	.word	0x00000017


	//----- nvinfo : EIATTR_FRAME_SIZE
	.align		4
.L_1:
        /*000c*/ 	.byte	0x04, 0x11
        /*000e*/ 	.short	(.L_3 - .L_2)
	.align		4
.L_2:
        /*0010*/ 	.word	index@(_Z17blellochScanBlockIiEvPKT_PS0_S3_i)
        /*0014*/ 	.word	0x00000000


	//----- nvinfo : EIATTR_REGCOUNT
	.align		4
.L_3:
        /*0018*/ 	.byte	0x04, 0x2f
        /*001a*/ 	.short	(.L_5 - .L_4)
	.align		4
.L_4:
        /*001c*/ 	.word	index@(_Z12addBlockSumsIiEvPT_S1_i)
        /*0020*/ 	.word	0x0000000c


	//----- nvinfo : EIATTR_FRAME_SIZE
	.align		4
.L_5:
        /*0024*/ 	.byte	0x04, 0x11
        /*0026*/ 	.short	(.L_7 - .L_6)
	.align		4
.L_6:
        /*0028*/ 	.word	index@(_Z12addBlockSumsIiEvPT_S1_i)
        /*002c*/ 	.word	0x00000000


	//----- nvinfo : EIATTR_REGCOUNT
	.align		4
.L_7:
        /*0030*/ 	.byte	0x04, 0x2f
        /*0032*/ 	.short	(.L_9 - .L_8)
	.align		4
.L_8:
        /*0034*/ 	.word	index@(_Z17blellochScanBlockIfEvPKT_PS0_S3_i)
        /*0038*/ 	.word	0x00000019


	//----- nvinfo : EIATTR_FRAME_SIZE
	.align		4
.L_9:
        /*003c*/ 	.byte	0x04, 0x11
        /*003e*/ 	.short	(.L_11 - .L_10)
	.align		4
.L_10:
        /*0040*/ 	.word	index@(_Z17blellochScanBlockIfEvPKT_PS0_S3_i)
        /*0044*/ 	.word	0x00000000


	//----- nvinfo : EIATTR_REGCOUNT
	.align		4
.L_11:
        /*0048*/ 	.byte	0x04, 0x2f
        /*004a*/ 	.short	(.L_13 - .L_12)
	.align		4
.L_12:
        /*004c*/ 	.word	index@(_Z12addBlockSumsIfEvPT_S1_i)
        /*0050*/ 	.word	0x0000000c


	//----- nvinfo : EIATTR_FRAME_SIZE
	.align		4
.L_13:
        /*0054*/ 	.byte	0x04, 0x11
        /*0056*/ 	.short	(.L_15 - .L_14)
	.align		4
.L_14:
        /*0058*/ 	.word	index@(_Z12addBlockSumsIfEvPT_S1_i)
        /*005c*/ 	.word	0x00000000


	//----- nvinfo : EIATTR_REGCOUNT
	.align		4
.L_15:
        /*0060*/ 	.byte	0x04, 0x2f
        /*0062*/ 	.short	(.L_17 - .L_16)
	.align		4
.L_16:
        /*0064*/ 	.word	index@(_Z17blellochScanBlockIdEvPKT_PS0_S3_i)
        /*0068*/ 	.word	0x0000001e


	//----- nvinfo : EIATTR_FRAME_SIZE
	.align		4
.L_17:
        /*006c*/ 	.byte	0x04, 0x11
        /*006e*/ 	.short	(.L_19 - .L_18)
	.align		4
.L_18:
        /*0070*/ 	.word	index@(_Z17blellochScanBlockIdEvPKT_PS0_S3_i)
        /*0074*/ 	.word	0x00000000


	//----- nvinfo : EIATTR_REGCOUNT
	.align		4
.L_19:
        /*0078*/ 	.byte	0x04, 0x2f
        /*007a*/ 	.short	(.L_21 - .L_20)
	.align		4
.L_20:
        /*007c*/ 	.word	index@(_Z12addBlockSumsIdEvPT_S1_i)
        /*0080*/ 	.word	0x0000000c


	//----- nvinfo : EIATTR_FRAME_SIZE
	.align		4
.L_21:
        /*0084*/ 	.byte	0x04, 0x11
        /*0086*/ 	.short	(.L_23 - .L_22)
	.align		4
.L_22:
        /*0088*/ 	.word	index@(_Z12addBlockSumsIdEvPT_S1_i)
        /*008c*/ 	.word	0x00000000


	//----- nvinfo : EIATTR_MIN_STACK_SIZE
	.align		4
.L_23:
        /*0090*/ 	.byte	0x04, 0x12
        /*0092*/ 	.short	(.L_25 - .L_24)
	.align		4
.L_24:
        /*0094*/ 	.word	index@(_Z12addBlockSumsIdEvPT_S1_i)
        /*0098*/ 	.word	0x00000000


	//----- nvinfo : EIATTR_MIN_STACK_SIZE
	.align		4
.L_25:
        /*009c*/ 	.byte	0x04, 0x12
        /*009e*/ 	.short	(.L_27 - .L_26)
	.align		4
.L_26:
        /*00a0*/ 	.word	index@(_Z17blellochScanBlockIdEvPKT_PS0_S3_i)
        /*00a4*/ 	.word	0x00000000


	//----- nvinfo : EIATTR_MIN_STACK_SIZE
	.align		4
.L_27:
        /*00a8*/ 	.byte	0x04, 0x12
        /*00aa*/ 	.short	(.L_29 - .L_28)
	.align		4
.L_28:
        /*00ac*/ 	.word	index@(_Z12addBlockSumsIfEvPT_S1_i)
        /*00b0*/ 	.word	0x00000000


	//----- nvinfo : EIATTR_MIN_STACK_SIZE
	.align		4
.L_29:
        /*00b4*/ 	.byte	0x04, 0x12
        /*00b6*/ 	.short	(.L_31 - .L_30)
	.align		4
.L_30:
        /*00b8*/ 	.word	index@(_Z17blellochScanBlockIfEvPKT_PS0_S3_i)
        /*00bc*/ 	.word	0x00000000


	//----- nvinfo : EIATTR_MIN_STACK_SIZE
	.align		4
.L_31:
        /*00c0*/ 	.byte	0x04, 0x12
        /*00c2*/ 	.short	(.L_33 - .L_32)
	.align		4
.L_32:
        /*00c4*/ 	.word	index@(_Z12addBlockSumsIiEvPT_S1_i)
        /*00c8*/ 	.word	0x00000000


	//----- nvinfo : EIATTR_MIN_STACK_SIZE
	.align		4
.L_33:
        /*00cc*/ 	.byte	0x04, 0x12
        /*00ce*/ 	.short	(.L_35 - .L_34)
	.align		4
.L_34:
        /*00d0*/ 	.word	index@(_Z17blellochScanBlockIiEvPKT_PS0_S3_i)
        /*00d4*/ 	.word	0x00000000
.L_35:


//--------------------- .nv.compat                --------------------------
	.section	.nv.compat,"",@"SHT_CUDA_COMPAT_INFO"
	.align	4
        /*0000*/ 	.byte	0x02, 0x09, 0x00, 0x00, 0x02, 0x02, 0x01, 0x00, 0x02, 0x05, 0x05, 0x00, 0x03, 0x07, 0x01, 0x01
        /*0010*/ 	.byte	0x02, 0x03, 0x00, 0x00, 0x02, 0x06, 0x01, 0x00, 0x04, 0x0b, 0x08, 0x00, 0x01, 0x00, 0x00, 0x00
        /*0020*/ 	.byte	0x00, 0x00, 0x00, 0x00


//--------------------- .nv.info._Z12addBlockSumsIdEvPT_S1_i --------------------------
	.section	.nv.info._Z12addBlockSumsIdEvPT_S1_i,"",@"SHT_CUDA_INFO"
	.sectionflags	@""
	.align	4


	//----- nvinfo : EIATTR_CUDA_API_VERSION
	.align		4
        /*0000*/ 	.byte	0x04, 0x37
        /*0002*/ 	.short	(.L_37 - .L_36)
.L_36:
        /*0004*/ 	.word	0x00000082


	//----- nvinfo : EIATTR_KPARAM_INFO
	.align		4
.L_37:
        /*0008*/ 	.byte	0x04, 0x17
        /*000a*/ 	.short	(.L_39 - .L_38)
.L_38:
        /*000c*/ 	.word	0x00000000
        /*0010*/ 	.short	0x0002
        /*0012*/ 	.short	0x0010
        /*0014*/ 	.byte	0x00, 0xf0, 0x11, 0x00


	//----- nvinfo : EIATTR_KPARAM_INFO
	.align		4
.L_39:
        /*0018*/ 	.byte	0x04, 0x17
        /*001a*/ 	.short	(.L_41 - .L_40)
.L_40:
        /*001c*/ 	.word	0x00000000
        /*0020*/ 	.short	0x0001
        /*0022*/ 	.short	0x0008
        /*0024*/ 	.byte	0x00, 0xf5, 0x21, 0x00


	//----- nvinfo : EIATTR_KPARAM_INFO
	.align		4
.L_41:
        /*0028*/ 	.byte	0x04, 0x17
        /*002a*/ 	.short	(.L_43 - .L_42)
.L_42:
        /*002c*/ 	.word	0x00000000
        /*0030*/ 	.short	0x0000
        /*0032*/ 	.short	0x0000
        /*0034*/ 	.byte	0x00, 0xf5, 0x21, 0x00


	//----- nvinfo : EIATTR_SPARSE_MMA_MASK
	.align		4
.L_43:
        /*0038*/ 	.byte	0x03, 0x50
        /*003a*/ 	.short	0x0000


	//----- nvinfo : EIATTR_MAXREG_COUNT
	.align		4
        /*003c*/ 	.byte	0x03, 0x1b
        /*003e*/ 	.short	0x00ff


	//----- nvinfo : EIATTR_MERCURY_ISA_VERSION
	.align		4
        /*0040*/ 	.byte	0x03, 0x5f
        /*0042*/ 	.short	0x0101


	//----- nvinfo : EIATTR_VRC_CTA_INIT_COUNT
	.align		4
        /*0044*/ 	.byte	0x02, 0x4a
	.zero		1
	.zero		1


	//----- nvinfo : EIATTR_EXIT_INSTR_OFFSETS
	.align		4
        /*0048*/ 	.byte	0x04, 0x1c
        /*004a*/ 	.short	(.L_45 - .L_44)


	//   ....[0]....
.L_44:
        /*004c*/ 	.word	0x00000040


	//   ....[1]....
        /*0050*/ 	.word	0x00000140


	//   ....[2]....
        /*0054*/ 	.word	0x00000180


	//----- nvinfo : EIATTR_CBANK_PARAM_SIZE
	.align		4
.L_45:
        /*0058*/ 	.byte	0x03, 0x19
        /*005a*/ 	.short	0x0014


	//----- nvinfo : EIATTR_PARAM_CBANK
	.align		4
        /*005c*/ 	.byte	0x04, 0x0a
        /*005e*/ 	.short	(.L_47 - .L_46)
	.align		4
.L_46:
        /*0060*/ 	.word	index@(.nv.constant0._Z12addBlockSumsIdEvPT_S1_i)
        /*0064*/ 	.short	0x0380
        /*0066*/ 	.short	0x0014


	//----- nvinfo : EIATTR_SW_WAR
	.align		4
.L_47:
        /*0068*/ 	.byte	0x04, 0x36
        /*006a*/ 	.short	(.L_49 - .L_48)
.L_48:
        /*006c*/ 	.word	0x00000008
.L_49:


//--------------------- .nv.info._Z17blellochScanBlockIdEvPKT_PS0_S3_i --------------------------
	.section	.nv.info._Z17blellochScanBlockIdEvPKT_PS0_S3_i,"",@"SHT_CUDA_INFO"
	.sectionflags	@""
	.align	4


	//----- nvinfo : EIATTR_CUDA_API_VERSION
	.align		4
        /*0000*/ 	.byte	0x04, 0x37
        /*0002*/ 	.short	(.L_51 - .L_50)
.L_50:
        /*0004*/ 	.word	0x00000082


	//----- nvinfo : EIATTR_KPARAM_INFO
	.align		4
.L_51:
        /*0008*/ 	.byte	0x04, 0x17
        /*000a*/ 	.short	(.L_53 - .L_52)
.L_52:
        /*000c*/ 	.word	0x00000000
        /*0010*/ 	.short	0x0003
        /*0012*/ 	.short	0x0018
        /*0014*/ 	.byte	0x00, 0xf0, 0x11, 0x00


	//----- nvinfo : EIATTR_KPARAM_INFO
	.align		4
.L_53:
        /*0018*/ 	.byte	0x04, 0x17
        /*001a*/ 	.short	(.L_55 - .L_54)
.L_54:
        /*001c*/ 	.word	0x00000000
        /*0020*/ 	.short	0x0002
        /*0022*/ 	.short	0x0010
        /*0024*/ 	.byte	0x00, 0xf5, 0x21, 0x00


	//----- nvinfo : EIATTR_KPARAM_INFO
	.align		4
.L_55:
        /*0028*/ 	.byte	0x04, 0x17
        /*002a*/ 	.short	(.L_57 - .L_56)
.L_56:
        /*002c*/ 	.word	0x00000000
        /*0030*/ 	.short	0x0001
        /*0032*/ 	.short	0x0008
        /*0034*/ 	.byte	0x00, 0xf5, 0x21, 0x00


	//----- nvinfo : EIATTR_KPARAM_INFO
	.align		4
.L_57:
        /*0038*/ 	.byte	0x04, 0x17
        /*003a*/ 	.short	(.L_59 - .L_58)
.L_58:
        /*003c*/ 	.word	0x00000000
        /*0040*/ 	.short	0x0000
        /*0042*/ 	.short	0x0000
        /*0044*/ 	.byte	0x00, 0xf5, 0x21, 0x00


	//----- nvinfo : EIATTR_SPARSE_MMA_MASK
	.align		4
.L_59:
        /*0048*/ 	.byte	0x03, 0x50
        /*004a*/ 	.short	0x0000


	//----- nvinfo : EIATTR_MAXREG_COUNT
	.align		4
        /*004c*/ 	.byte	0x03, 0x1b
        /*004e*/ 	.short	0x00ff


	//----- nvinfo : EIATTR_NUM_BARRIERS
	.align		4
        /*0050*/ 	.byte	0x02, 0x4c
        /*0052*/ 	.byte	0x01
	.zero		1


	//----- nvinfo : EIATTR_MERCURY_ISA_VERSION
	.align		4
        /*0054*/ 	.byte	0x03, 0x5f
        /*0056*/ 	.short	0x0101


	//----- nvinfo : EIATTR_VRC_CTA_INIT_COUNT
	.align		4
        /*0058*/ 	.byte	0x02, 0x4a
	.zero		1
	.zero		1


	//----- nvinfo : EIATTR_EXIT_INSTR_OFFSETS
	.align		4
        /*005c*/ 	.byte	0x04, 0x1c
        /*005e*/ 	.short	(.L_61 - .L_60)


	//   ....[0]....
.L_60:
        /*0060*/ 	.word	0x00000df0


	//   ....[1]....
        /*0064*/ 	.word	0x00000e20


	//----- nvinfo : EIATTR_CRS_STACK_SIZE
	.align		4
.L_61:
        /*0068*/ 	.byte	0x04, 0x1e
        /*006a*/ 	.short	(.L_63 - .L_62)
.L_62:
        /*006c*/ 	.word	0x00000000


	//----- nvinfo : EIATTR_CBANK_PARAM_SIZE
	.align		4
.L_63:
        /*0070*/ 	.byte	0x03, 0x19
        /*0072*/ 	.short	0x001c


	//----- nvinfo : EIATTR_PARAM_CBANK
	.align		4
        /*0074*/ 	.byte	0x04, 0x0a
        /*0076*/ 	.short	(.L_65 - .L_64)
	.align		4
.L_64:
        /*0078*/ 	.word	index@(.nv.constant0._Z17blellochScanBlockIdEvPKT_PS0_S3_i)
        /*007c*/ 	.short	0x0380
        /*007e*/ 	.short	0x001c


	//----- nvinfo : EIATTR_SW_WAR
	.align		4
.L_65:
        /*0080*/ 	.byte	0x04, 0x36
        /*0082*/ 	.short	(.L_67 - .L_66)
.L_66:
        /*0084*/ 	.word	0x00000008
.L_67:


//--------------------- .nv.info._Z12addBlockSumsIfEvPT_S1_i --------------------------
	.section	.nv.info._Z12addBlockSumsIfEvPT_S1_i,"",@"SHT_CUDA_INFO"
	.sectionflags	@""
	.align	4


	//----- nvinfo : EIATTR_CUDA_API_VERSION
	.align		4
        /*0000*/ 	.byte	0x04, 0x37
        /*0002*/ 	.short	(.L_69 - .L_68)
.L_68:
        /*0004*/ 	.word	0x00000082


	//----- nvinfo : EIATTR_KPARAM_INFO
	.align		4
.L_69:
        /*0008*/ 	.byte	0x04, 0x17
        /*000a*/ 	.short	(.L_71 - .L_70)
.L_70:
        /*000c*/ 	.word	0x00000000
        /*0010*/ 	.short	0x0002
        /*0012*/ 	.short	0x0010
        /*0014*/ 	.byte	0x00, 0xf0, 0x11, 0x00


	//----- nvinfo : EIATTR_KPARAM_INFO
	.align		4
.L_71:
        /*0018*/ 	.byte	0x04, 0x17
        /*001a*/ 	.short	(.L_73 - .L_72)
.L_72:
        /*001c*/ 	.word	0x00000000
        /*0020*/ 	.short	0x0001
        /*0022*/ 	.short	0x0008
        /*0024*/ 	.byte	0x00, 0xf5, 0x21, 0x00


	//----- nvinfo : EIATTR_KPARAM_INFO
	.align		4
.L_73:
        /*0028*/ 	.byte	0x04, 0x17
        /*002a*/ 	.short	(.L_75 - .L_74)
.L_74:
        /*002c*/ 	.word	0x00000000
        /*0030*/ 	.short	0x0000
        /*0032*/ 	.short	0x0000
        /*0034*/ 	.byte	0x00, 0xf5, 0x21, 0x00


	//----- nvinfo : EIATTR_SPARSE_MMA_MASK
	.align		4
.L_75:
        /*0038*/ 	.byte	0x03, 0x50
        /*003a*/ 	.short	0x0000


	//----- nvinfo : EIATTR_MAXREG_COUNT
	.align		4
        /*003c*/ 	.byte	0x03, 0x1b
        /*003e*/ 	.short	0x00ff


	//----- nvinfo : EIATTR_MERCURY_ISA_VERSION
	.align		4
        /*0040*/ 	.byte	0x03, 0x5f
        /*0042*/ 	.short	0x0101


	//----- nvinfo : EIATTR_VRC_CTA_INIT_COUNT
	.align		4
        /*0044*/ 	.byte	0x02, 0x4a
	.zero		1
	.zero		1


	//----- nvinfo : EIATTR_EXIT_INSTR_OFFSETS
	.align		4
        /*0048*/ 	.byte	0x04, 0x1c
        /*004a*/ 	.short	(.L_77 - .L_76)


	//   ....[0]....
.L_76:
        /*004c*/ 	.word	0x00000040


	//   ....[1]....
        /*0050*/ 	.word	0x00000140


	//   ....[2]....
        /*0054*/ 	.word	0x00000180


	//----- nvinfo : EIATTR_CBANK_PARAM_SIZE
	.align		4
.L_77:
        /*0058*/ 	.byte	0x03, 0x19
        /*005a*/ 	.short	0x0014


	//----- nvinfo : EIATTR_PARAM_CBANK
	.align		4
        /*005c*/ 	.byte	0x04, 0x0a
        /*005e*/ 	.short	(.L_79 - .L_78)
	.align		4
.L_78:
        /*0060*/ 	.word	index@(.nv.constant0._Z12addBlockSumsIfEvPT_S1_i)
        /*0064*/ 	.short	0x0380
        /*0066*/ 	.short	0x0014


	//----- nvinfo : EIATTR_SW_WAR
	.align		4
.L_79:
        /*0068*/ 	.byte	0x04, 0x36
        /*006a*/ 	.short	(.L_81 - .L_80)
.L_80:
        /*006c*/ 	.word	0x00000008
.L_81:


//--------------------- .nv.info._Z17blellochScanBlockIfEvPKT_PS0_S3_i --------------------------
	.section	.nv.info._Z17blellochScanBlockIfEvPKT_PS0_S3_i,"",@"SHT_CUDA_INFO"
	.sectionflags	@""
	.align	4


	//----- nvinfo : EIATTR_CUDA_API_VERSION
	.align		4
        /*0000*/ 	.byte	0x04, 0x37
        /*0002*/ 	.short	(.L_83 - .L_82)
.L_82:
        /*0004*/ 	.word	0x00000082


	//----- nvinfo : EIATTR_KPARAM_INFO
	.align		4
.L_83:
        /*0008*/ 	.byte	0x04, 0x17
        /*000a*/ 	.short	(.L_85 - .L_84)
.L_84:
        /*000c*/ 	.word	0x00000000
        /*0010*/ 	.short	0x0003
        /*0012*/ 	.short	0x0018
        /*0014*/ 	.byte	0x00, 0xf0, 0x11, 0x00


	//----- nvinfo : EIATTR_KPARAM_INFO
	.align		4
.L_85:
        /*0018*/ 	.byte	0x04, 0x17
        /*001a*/ 	.short	(.L_87 - .L_86)
.L_86:
        /*001c*/ 	.word	0x00000000
        /*0020*/ 	.short	0x0002
        /*0022*/ 	.short	0x0010
        /*0024*/ 	.byte	0x00, 0xf5, 0x21, 0x00


	//----- nvinfo : EIATTR_KPARAM_INFO
	.align		4
.L_87:
        /*0028*/ 	.byte	0x04, 0x17
        /*002a*/ 	.short	(.L_89 - .L_88)
.L_88:
        /*002c*/ 	.word	0x00000000
        /*0030*/ 	.short	0x0001
        /*0032*/ 	.short	0x0008
        /*0034*/ 	.byte	0x00, 0xf5, 0x21, 0x00


	//----- nvinfo : EIATTR_KPARAM_INFO
	.align		4
.L_89:
        /*0038*/ 	.byte	0x04, 0x17
        /*003a*/ 	.short	(.L_91 - .L_90)
.L_90:
        /*003c*/ 	.word	0x00000000
        /*0040*/ 	.short	0x0000
        /*0042*/ 	.short	0x0000
        /*0044*/ 	.byte	0x00, 0xf5, 0x21, 0x00


	//----- nvinfo : EIATTR_SPARSE_MMA_MASK
	.align		4
.L_91:
        /*0048*/ 	.byte	0x03, 0x50
        /*004a*/ 	.short	0x0000


	//----- nvinfo : EIATTR_MAXREG_COUNT
	.align		4
        /*004c*/ 	.byte	0x03, 0x1b
        /*004e*/ 	.short	0x00ff


	//----- nvinfo : EIATTR_NUM_BARRIERS
	.align		4
        /*0050*/ 	.byte	0x02, 0x4c
        /*0052*/ 	.byte	0x01
	.zero		1


	//----- nvinfo : EIATTR_MERCURY_ISA_VERSION
	.align		4
        /*0054*/ 	.byte	0x03, 0x5f
        /*0056*/ 	.short	0x0101


	//----- nvinfo : EIATTR_VRC_CTA_INIT_COUNT
	.align		4
        /*0058*/ 	.byte	0x02, 0x4a
	.zero		1
	.zero		1


	//----- nvinfo : EIATTR_EXIT_INSTR_OFFSETS
	.align		4
        /*005c*/ 	.byte	0x04, 0x1c
        /*005e*/ 	.short	(.L_93 - .L_92)


	//   ....[0]....
.L_92:
        /*0060*/ 	.word	0x00000d90


	//   ....[1]....
        /*0064*/ 	.word	0x00000dc0


	//----- nvinfo : EIATTR_CRS_STACK_SIZE
	.align		4
.L_93:
        /*0068*/ 	.byte	0x04, 0x1e
        /*006a*/ 	.short	(.L_95 - .L_94)
.L_94:
        /*006c*/ 	.word	0x00000000


	//----- nvinfo : EIATTR_CBANK_PARAM_SIZE
	.align		4
.L_95:
        /*0070*/ 	.byte	0x03, 0x19
        /*0072*/ 	.short	0x001c


	//----- nvinfo : EIATTR_PARAM_CBANK
	.align		4
        /*0074*/ 	.byte	0x04, 0x0a
        /*0076*/ 	.short	(.L_97 - .L_96)
	.align		4
.L_96:
        /*0078*/ 	.word	index@(.nv.constant0._Z17blellochScanBlockIfEvPKT_PS0_S3_i)
        /*007c*/ 	.short	0x0380
        /*007e*/ 	.short	0x001c


	//----- nvinfo : EIATTR_SW_WAR
	.align		4
.L_97:
        /*0080*/ 	.byte	0x04, 0x36
        /*0082*/ 	.short	(.L_99 - .L_98)
.L_98:
        /*0084*/ 	.word	0x00000008
.L_99:


//--------------------- .nv.info._Z12addBlockSumsIiEvPT_S1_i --------------------------
	.section	.nv.info._Z12addBlockSumsIiEvPT_S1_i,"",@"SHT_CUDA_INFO"
	.sectionflags	@""
	.align	4


	//----- nvinfo : EIATTR_CUDA_API_VERSION
	.align		4
        /*0000*/ 	.byte	0x04, 0x37
        /*0002*/ 	.short	(.L_101 - .L_100)
.L_100:
        /*0004*/ 	.word	0x00000082


	//----- nvinfo : EIATTR_KPARAM_INFO
	.align		4
.L_101:
        /*0008*/ 	.byte	0x04, 0x17
        /*000a*/ 	.short	(.L_103 - .L_102)
.L_102:
        /*000c*/ 	.word	0x00000000
        /*0010*/ 	.short	0x0002
        /*0012*/ 	.short	0x0010
        /*0014*/ 	.byte	0x00, 0xf0, 0x11, 0x00


	//----- nvinfo : EIATTR_KPARAM_INFO
	.align		4
.L_103:
        /*0018*/ 	.byte	0x04, 0x17
        /*001a*/ 	.short	(.L_105 - .L_104)
.L_104:
        /*001c*/ 	.word	0x00000000
        /*0020*/ 	.short	0x0001
        /*0022*/ 	.short	0x0008
        /*0024*/ 	.byte	0x00, 0xf5, 0x21, 0x00


	//----- nvinfo : EIATTR_KPARAM_INFO
	.align		4
.L_105:
        /*0028*/ 	.byte	0x04, 0x17
        /*002a*/ 	.short	(.L_107 - .L_106)
.L_106:
        /*002c*/ 	.word	0x00000000
        /*0030*/ 	.short	0x0000
        /*0032*/ 	.short	0x0000
        /*0034*/ 	.byte	0x00, 0xf5, 0x21, 0x00


	//----- nvinfo : EIATTR_SPARSE_MMA_MASK
	.align		4
.L_107:
        /*0038*/ 	.byte	0x03, 0x50
        /*003a*/ 	.short	0x0000


	//----- nvinfo : EIATTR_MAXREG_COUNT
	.align		4
        /*003c*/ 	.byte	0x03, 0x1b
        /*003e*/ 	.short	0x00ff


	//----- nvinfo : EIATTR_MERCURY_ISA_VERSION
	.align		4
        /*0040*/ 	.byte	0x03, 0x5f
        /*0042*/ 	.short	0x0101


	//----- nvinfo : EIATTR_VRC_CTA_INIT_COUNT
	.align		4
        /*0044*/ 	.byte	0x02, 0x4a
	.zero		1
	.zero		1


	//----- nvinfo : EIATTR_EXIT_INSTR_OFFSETS
	.align		4
        /*0048*/ 	.byte	0x04, 0x1c
        /*004a*/ 	.short	(.L_109 - .L_108)


	//   ....[0]....
.L_108:
        /*004c*/ 	.word	0x00000040


	//   ....[1]....
        /*0050*/ 	.word	0x00000140


	//   ....[2]....
        /*0054*/ 	.word	0x00000180


	//----- nvinfo : EIATTR_CBANK_PARAM_SIZE
	.align		4
.L_109:
        /*0058*/ 	.byte	0x03, 0x19
        /*005a*/ 	.short	0x0014


	//----- nvinfo : EIATTR_PARAM_CBANK
	.align		4
        /*005c*/ 	.byte	0x04, 0x0a
        /*005e*/ 	.short	(.L_111 - .L_110)
	.align		4
.L_110:
        /*0060*/ 	.word	index@(.nv.constant0._Z12addBlockSumsIiEvPT_S1_i)
        /*0064*/ 	.short	0x0380
        /*0066*/ 	.short	0x0014


	//----- nvinfo : EIATTR_SW_WAR
	.align		4
.L_111:
        /*0068*/ 	.byte	0x04, 0x36
        /*006a*/ 	.short	(.L_113 - .L_112)
.L_112:
        /*006c*/ 	.word	0x00000008
.L_113:


//--------------------- .nv.info._Z17blellochScanBlockIiEvPKT_PS0_S3_i --------------------------
	.section	.nv.info._Z17blellochScanBlockIiEvPKT_PS0_S3_i,"",@"SHT_CUDA_INFO"
	.sectionflags	@""
	.align	4


	//----- nvinfo : EIATTR_CUDA_API_VERSION
	.align		4
        /*0000*/ 	.byte	0x04, 0x37
        /*0002*/ 	.short	(.L_115 - .L_114)
.L_114:
        /*0004*/ 	.word	0x00000082


	//----- nvinfo : EIATTR_KPARAM_INFO
	.align		4
.L_115:
        /*0008*/ 	.byte	0x04, 0x17
        /*000a*/ 	.short	(.L_117 - .L_116)
.L_116:
        /*000c*/ 	.word	0x00000000
        /*0010*/ 	.short	0x0003
        /*0012*/ 	.short	0x0018
        /*0014*/ 	.byte	0x00, 0xf0, 0x11, 0x00


	//----- nvinfo : EIATTR_KPARAM_INFO
	.align		4
.L_117:
        /*0018*/ 	.byte	0x04, 0x17
        /*001a*/ 	.short	(.L_119 - .L_118)
.L_118:
        /*001c*/ 	.word	0x00000000
        /*0020*/ 	.short	0x0002
        /*0022*/ 	.short	0x0010
        /*0024*/ 	.byte	0x00, 0xf5, 0x21, 0x00


	//----- nvinfo : EIATTR_KPARAM_INFO
	.align		4
.L_119:
        /*0028*/ 	.byte	0x04, 0x17
        /*002a*/ 	.short	(.L_121 - .L_120)
.L_120:
        /*002c*/ 	.word	0x00000000
        /*0030*/ 	.short	0x0001
        /*0032*/ 	.short	0x0008
        /*0034*/ 	.byte	0x00, 0xf5, 0x21, 0x00


	//----- nvinfo : EIATTR_KPARAM_INFO
	.align		4
.L_121:
        /*0038*/ 	.byte	0x04, 0x17
        /*003a*/ 	.short	(.L_123 - .L_122)
.L_122:
        /*003c*/ 	.word	0x00000000
        /*0040*/ 	.short	0x0000
        /*0042*/ 	.short	0x0000
        /*0044*/ 	.byte	0x00, 0xf5, 0x21, 0x00


	//----- nvinfo : EIATTR_SPARSE_MMA_MASK
	.align		4
.L_123:
        /*0048*/ 	.byte	0x03, 0x50
        /*004a*/ 	.short	0x0000


	//----- nvinfo : EIATTR_MAXREG_COUNT
	.align		4
        /*004c*/ 	.byte	0x03, 0x1b
        /*004e*/ 	.short	0x00ff


	//----- nvinfo : EIATTR_NUM_BARRIERS
	.align		4
        /*0050*/ 	.byte	0x02, 0x4c
        /*0052*/ 	.byte	0x01
	.zero		1


	//----- nvinfo : EIATTR_MERCURY_ISA_VERSION
	.align		4
        /*0054*/ 	.byte	0x03, 0x5f
        /*0056*/ 	.short	0x0101


	//----- nvinfo : EIATTR_VRC_CTA_INIT_COUNT
	.align		4
        /*0058*/ 	.byte	0x02, 0x4a
	.zero		1
	.zero		1


	//----- nvinfo : EIATTR_EXIT_INSTR_OFFSETS
	.align		4
        /*005c*/ 	.byte	0x04, 0x1c
        /*005e*/ 	.short	(.L_125 - .L_124)


	//   ....[0]....
.L_124:
        /*0060*/ 	.word	0x00000c30


	//   ....[1]....
        /*0064*/ 	.word	0x00000c60


	//----- nvinfo : EIATTR_CRS_STACK_SIZE
	.align		4
.L_125:
        /*0068*/ 	.byte	0x04, 0x1e
        /*006a*/ 	.short	(.L_127 - .L_126)
.L_126:
        /*006c*/ 	.word	0x00000000


	//----- nvinfo : EIATTR_CBANK_PARAM_SIZE
	.align		4
.L_127:
        /*0070*/ 	.byte	0x03, 0x19
        /*0072*/ 	.short	0x001c


	//----- nvinfo : EIATTR_PARAM_CBANK
	.align		4
        /*0074*/ 	.byte	0x04, 0x0a
        /*0076*/ 	.short	(.L_129 - .L_128)
	.align		4
.L_128:
        /*0078*/ 	.word	index@(.nv.constant0._Z17blellochScanBlockIiEvPKT_PS0_S3_i)
        /*007c*/ 	.short	0x0380
        /*007e*/ 	.short	0x001c


	//----- nvinfo : EIATTR_SW_WAR
	.align		4
.L_129:
        /*0080*/ 	.byte	0x04, 0x36
        /*0082*/ 	.short	(.L_131 - .L_130)
.L_130:
        /*0084*/ 	.word	0x00000008
.L_131:


//--------------------- .nv.callgraph             --------------------------
	.section	.nv.callgraph,"",@"SHT_CUDA_CALLGRAPH"
	.align	4
	.sectionentsize	8
	.align		4
        /*0000*/ 	.word	0x00000000
	.align		4
        /*0004*/ 	.word	0xffffffff
	.align		4
        /*0008*/ 	.word	0x00000000
	.align		4
        /*000c*/ 	.word	0xfffffffe
	.align		4
        /*0010*/ 	.word	0x00000000
	.align		4
        /*0014*/ 	.word	0xfffffffd
	.align		4
        /*0018*/ 	.word	0x00000000
	.align		4
        /*001c*/ 	.word	0xfffffffc


//--------------------- .text._Z12addBlockSumsIdEvPT_S1_i --------------------------
	.section	.text._Z12addBlockSumsIdEvPT_S1_i,"ax",@progbits
	.align	128
        .global         _Z12addBlockSumsIdEvPT_S1_i
        .type           _Z12addBlockSumsIdEvPT_S1_i,@function
        .size           _Z12addBlockSumsIdEvPT_S1_i,(.L_x_12 - _Z12addBlockSumsIdEvPT_S1_i)
        .other          _Z12addBlockSumsIdEvPT_S1_i,@"STO_CUDA_ENTRY STV_DEFAULT"
_Z12addBlockSumsIdEvPT_S1_i:
.text._Z12addBlockSumsIdEvPT_S1_i:
[----:B------:R-:W-:Y:S01]  /*0000*/  LDC R1, c[0x0][0x37c] ;  /* 0x0000df00ff017b82 */ /* 0x000fe20000000800 */
[----:B------:R-:W0:Y:S01]  /*0010*/  S2R R7, SR_CTAID.X ;  /* 0x0000000000077919 */ /* 0x000e220000002500 */
[----:B------:R-:W1:Y:S01]  /*0020*/  S2R R9, SR_TID.X ;  /* 0x0000000000097919 */ /* 0x000e620000002100 */
[----:B0-----:R-:W-:-:S13]  /*0030*/  ISETP.NE.AND P0, PT, R7, RZ, PT ;  /* 0x000000ff0700720c */ /* 0x001fda0003f05270 */
[----:B-1----:R-:W-:Y:S05]  /*0040*/  @!P0 EXIT ;  /* 0x000000000000894d */ /* 0x002fea0003800000 */
[----:B------:R-:W0:Y:S01]  /*0050*/  LDCU UR6, c[0x0][0x390] ;  /* 0x00007200ff0677ac */ /* 0x000e220008000800 */
[----:B------:R-:W1:Y:S01]  /*0060*/  LDC.64 R2, c[0x0][0x388] ;  /* 0x0000e200ff027b82 */ /* 0x000e620000000a00 */
[----:B------:R-:W-:Y:S01]  /*0070*/  IMAD.SHL.U32 R0, R7, 0x800, RZ ;  /* 0x0000080007007824 */ /* 0x000fe200078e00ff */
[----:B------:R-:W2:Y:S04]  /*0080*/  LDCU.64 UR4, c[0x0][0x358] ;  /* 0x00006b00ff0477ac */ /* 0x000ea80008000a00 */
[----:B------:R-:W-:Y:S02]  /*0090*/  LOP3.LUT R9, R0, R9, RZ, 0xfc, !PT ;  /* 0x0000000900097212 */ /* 0x000fe400078efcff */
[----:B------:R-:W3:Y:S02]  /*00a0*/  LDC.64 R4, c[0x0][0x380] ;  /* 0x0000e000ff047b82 */ /* 0x000ee40000000a00 */
[----:B0-----:R-:W-:Y:S01]  /*00b0*/  ISETP.GE.AND P0, PT, R9, UR6, PT ;  /* 0x0000000609007c0c */ /* 0x001fe2000bf06270 */
[----:B-1----:R-:W-:-:S06]  /*00c0*/  IMAD.WIDE.U32 R2, R7, 0x8, R2 ;  /* 0x0000000807027825 */ /* 0x002fcc00078e0002 */
[----:B--2---:R-:W2:Y:S01]  /*00d0*/  LDG.E.64 R2, desc[UR4][R2.64] ;  /* 0x0000000402027981 */ /* 0x004ea2000c1e1b00 */
[----:B---3--:R-:W-:-:S05]  /*00e0*/  IMAD.WIDE R4, R9, 0x8, R4 ;  /* 0x0000000809047825 */ /* 0x008fca00078e0204 */
[----:B------:R-:W2:Y:S01]  /*00f0*/  @!P0 LDG.E.64 R6, desc[UR4][R4.64] ;  /* 0x0000000404068981 */ /* 0x000ea2000c1e1b00 */
[----:B------:R-:W-:-:S05]  /*0100*/  VIADD R9, R9, 0x400 ;  /* 0x0000040009097836 */ /* 0x000fca0000000000 */
[----:B------:R-:W-:Y:S01]  /*0110*/  ISETP.GE.AND P1, PT, R9, UR6, PT ;  /* 0x0000000609007c0c */ /* 0x000fe2000bf26270 */
[----:B--2---:R-:W-:-:S07]  /*0120*/  @!P0 DADD R6, R2, R6 ;  /* 0x0000000002068229 */ /* 0x004fce0000000006 */
[----:B------:R0:W-:Y:S05]  /*0130*/  @!P0 STG.E.64 desc[UR4][R4.64], R6 ;  /* 0x0000000604008986 */ /* 0x0001ea000c101b04 */
[----:B------:R-:W-:Y:S05]  /*0140*/  @P1 EXIT ;  /* 0x000000000000194d */ /* 0x000fea0003800000 */
[----:B0-----:R-:W2:Y:S02]  /*0150*/  LDG.E.64 R6, desc[UR4][R4.64+0x2000] ;  /* 0x0020000404067981 */ /* 0x001ea4000c1e1b00 */
[----:B--2---:R-:W-:-:S07]  /*0160*/  DADD R6, R2, R6 ;  /* 0x0000000002067229 */ /* 0x004fce0000000006 */
[----:B------:R-:W-:Y:S01]  /*0170*/  STG.E.64 desc[UR4][R4.64+0x2000], R6 ;  /* 0x0020000604007986 */ /* 0x000fe2000c101b04 */
[----:B------:R-:W-:Y:S05]  /*0180*/  EXIT ;  /* 0x000000000000794d */ /* 0x000fea0003800000 */
.L_x_0:
[----:B------:R-:W-:-:S00]  /*0190*/  BRA `(.L_x_0) ;  /* 0xfffffffc00fc7947 */ /* 0x000fc0000383ffff */
[----:B------:R-:W-:-:S00]  /*01a0*/  NOP ;  /* 0x0000000000007918 */ /* 0x000fc00000000000 */
        /* <DEDUP_REMOVED lines=13> */
.L_x_12:


//--------------------- .text._Z17blellochScanBlockIdEvPKT_PS0_S3_i --------------------------
	.section	.text._Z17blellochScanBlockIdEvPKT_PS0_S3_i,"ax",@progbits
	.align	128
        .global         _Z17blellochScanBlockIdEvPKT_PS0_S3_i
        .type           _Z17blellochScanBlockIdEvPKT_PS0_S3_i,@function
        .size           _Z17blellochScanBlockIdEvPKT_PS0_S3_i,(.L_x_13 - _Z17blellochScanBlockIdEvPKT_PS0_S3_i)
        .other          _Z17blellochScanBlockIdEvPKT_PS0_S3_i,@"STO_CUDA_ENTRY STV_DEFAULT"
_Z17blellochScanBlockIdEvPKT_PS0_S3_i:
.text._Z17blellochScanBlockIdEvPKT_PS0_S3_i:
[----:B------:R-:W-:Y:S01]  /*0000*/  LDC R1, c[0x0][0x37c] ;  /* 0x0000df00ff017b82 */ /* 0x000fe20000000800 */
[----:B------:R-:W0:Y:S01]  /*0010*/  S2R R0, SR_CTAID.X ;  /* 0x0000000000007919 */ /* 0x000e220000002500 */
[----:B------:R-:W1:Y:S06]  /*0020*/  LDCU UR4, c[0x0][0x398] ;  /* 0x00007300ff0477ac */ /* 0x000e6c0008000800 */
[----:B------:R-:W2:Y:S01]  /*0030*/  LDC.64 R4, c[0x0][0x380] ;  /* 0x0000e000ff047b82 */ /* 0x000ea20000000a00 */
[----:B------:R-:W-:Y:S01]  /*0040*/  CS2R R6, SRZ ;  /* 0x0000000000067805 */ /* 0x000fe2000001ff00 */
[----:B------:R-:W3:Y:S01]  /*0050*/  S2R R19, SR_TID.X ;  /* 0x0000000000137919 */ /* 0x000ee20000002100 */
[----:B------:R-:W4:Y:S01]  /*0060*/  LDCU.64 UR6, c[0x0][0x358] ;  /* 0x00006b00ff0677ac */ /* 0x000f220008000a00 */
[----:B------:R-:W-:Y:S01]  /*0070*/  CS2R R8, SRZ ;  /* 0x0000000000087805 */ /* 0x000fe2000001ff00 */
[----:B0-----:R-:W-:-:S05]  /*0080*/  IMAD.SHL.U32 R2, R0, 0x800, RZ ;  /* 0x0000080000027824 */ /* 0x001fca00078e00ff */
[----:B---3--:R-:W-:-:S04]  /*0090*/  LOP3.LUT R3, R2, R19, RZ, 0xfc, !PT ;  /* 0x0000001302037212 */ /* 0x008fc800078efcff */
[C---:B------:R-:W-:Y:S01]  /*00a0*/  LOP3.LUT R2, R3.reuse, 0x400, RZ, 0xfc, !PT ;  /* 0x0000040003027812 */ /* 0x040fe200078efcff */
[C---:B--2---:R-:W-:Y:S01]  /*00b0*/  IMAD.WIDE R4, R3.reuse, 0x8, R4 ;  /* 0x0000000803047825 */ /* 0x044fe200078e0204 */
[----:B-1----:R-:W-:Y:S02]  /*00c0*/  ISETP.GE.AND P1, PT, R3, UR4, PT ;  /* 0x0000000403007c0c */ /* 0x002fe4000bf26270 */
[----:B------:R-:W-:-:S11]  /*00d0*/  ISETP.GE.AND P0, PT, R2, UR4, PT ;  /* 0x0000000402007c0c */ /* 0x000fd6000bf06270 */
[----:B----4-:R-:W2:Y:S01]  /*00e0*/  @!P1 LDG.E.64 R6, desc[UR6][R4.64] ;  /* 0x0000000604069981 */ /* 0x010ea2000c1e1b00 */
[----:B------:R-:W0:Y:S01]  /*00f0*/  S2UR UR5, SR_CgaCtaId ;  /* 0x00000000000579c3 */ /* 0x000e220000008800 */
[----:B------:R-:W-:Y:S01]  /*0100*/  UMOV UR4, 0x400 ;  /* 0x0000040000047882 */ /* 0x000fe20000000000 */
[----:B------:R-:W-:Y:S01]  /*0110*/  P2R R18, PR, RZ, 0x2 ;  /* 0x00000002ff127803 */ /* 0x000fe20000000000 */
[----:B------:R-:W3:Y:S01]  /*0120*/  @!P0 LDG.E.64 R8, desc[UR6][R4.64+0x2000] ;  /* 0x0020000604088981 */ /* 0x000ee2000c1e1b00 */
[----:B------:R-:W-:Y:S01]  /*0130*/  P2R R20, PR, RZ, 0x1 ;  /* 0x00000001ff147803 */ /* 0x000fe20000000000 */
[----:B0-----:R-:W-:-:S06]  /*0140*/  ULEA UR4, UR5, UR4, 0x18 ;  /* 0x0000000405047291 */ /* 0x001fcc000f8ec0ff */
[----:B------:R-:W-:-:S05]  /*0150*/  LEA R2, R19, UR4, 0x3 ;  /* 0x0000000413027c11 */ /* 0x000fca000f8e18ff */
[C---:B------:R-:W-:Y:S01]  /*0160*/  IMAD R13, R19.reuse, 0x8, R2 ;  /* 0x00000008130d7824 */ /* 0x040fe200078e0202 */
[C---:B------:R-:W-:Y:S02]  /*0170*/  ISETP.GT.U32.AND P1, PT, R19.reuse, 0x1ff, PT ;  /* 0x000001ff1300780c */ /* 0x040fe40003f24070 */
[C---:B------:R-:W-:Y:S02]  /*0180*/  LEA R3, R19.reuse, UR4, 0x5 ;  /* 0x0000000413037c11 */ /* 0x040fe4000f8e28ff */
[C---:B------:R-:W-:Y:S02]  /*0190*/  ISETP.GT.U32.AND P0, PT, R19.reuse, 0xff, PT ;  /* 0x000000ff1300780c */ /* 0x040fe40003f04070 */
[----:B------:R-:W-:Y:S01]  /*01a0*/  LEA R16, R19, 0x1, 0x1 ;  /* 0x0000000113107811 */ /* 0x000fe200078e08ff */
[----:B------:R-:W-:Y:S01]  /*01b0*/  VIADD R21, R3, 0x10 ;  /* 0x0000001003157836 */ /* 0x000fe20000000000 */
[----:B--2---:R-:W-:Y:S04]  /*01c0*/  STS.64 [R2], R6 ;  /* 0x0000000602007388 */ /* 0x004fe80000000a00 */
[----:B---3--:R-:W-:Y:S01]  /*01d0*/  STS.64 [R2+0x2000], R8 ;  /* 0x0020000802007388 */ /* 0x008fe20000000a00 */
[----:B------:R-:W-:Y:S08]  /*01e0*/  BAR.SYNC.DEFER_BLOCKING 0x0 ;  /* 0x0000000000007b1d */ /* 0x000ff00000010000 */
[----:B------:R-:W-:Y:S06]  /*01f0*/  BAR.SYNC.DEFER_BLOCKING 0x0 ;  /* 0x0000000000007b1d */ /* 0x000fec0000010000 */
[----:B------:R-:W-:Y:S04]  /*0200*/  LDS.64 R10, [R13] ;  /* 0x000000000d0a7984 */ /* 0x000fe80000000a00 */
[----:B------:R-:W0:Y:S02]  /*0210*/  LDS.64 R4, [R13+0x8] ;  /* 0x000008000d047984 */ /* 0x000e240000000a00 */
[----:B0-----:R-:W-:-:S07]  /*0220*/  DADD R4, R10, R4 ;  /* 0x000000000a047229 */ /* 0x001fce0000000004 */
[----:B------:R0:W-:Y:S01]  /*0230*/  STS.64 [R13+0x8], R4 ;  /* 0x000008040d007388 */ /* 0x0001e20000000a00 */
[----:B------:R-:W-:Y:S06]  /*0240*/  BAR.SYNC.DEFER_BLOCKING 0x0 ;  /* 0x0000000000007b1d */ /* 0x000fec0000010000 */
[----:B------:R-:W-:Y:S04]  /*0250*/  @!P1 LDS.64 R6, [R3+0x8] ;  /* 0x0000080003069984 */ /* 0x000fe80000000a00 */
[----:B------:R-:W1:Y:S01]  /*0260*/  @!P1 LDS.64 R8, [R3+0x18] ;  /* 0x0000180003089984 */ /* 0x000e620000000a00 */
[----:B------:R-:W-:-:S02]  /*0270*/  LEA R10, R19, 0x10, 0x5 ;  /* 0x00000010130a7811 */ /* 0x000fc400078e28ff */
[----:B0-----:R-:W-:Y:S02]  /*0280*/  P2R R4, PR, RZ, 0x2 ;  /* 0x00000002ff047803 */ /* 0x001fe40000000000 */
[----:B------:R-:W-:Y:S01]  /*0290*/  P2R R4, PR, RZ, 0x1 ;  /* 0x00000001ff047803 */ /* 0x000fe20000000000 */
[----:B------:R-:W-:Y:S01]  /*02a0*/  IMAD.IADD R15, R10, 0x1, R3 ;  /* 0x000000010a0f7824 */ /* 0x000fe200078e0203 */
[----:B-1----:R-:W-:-:S07]  /*02b0*/  @!P1 DADD R6, R6, R8 ;  /* 0x0000000006069229 */ /* 0x002fce0000000008 */
[----:B------:R-:W-:Y:S01]  /*02c0*/  @!P1 STS.64 [R3+0x18], R6 ;  /* 0x0000180603009388 */ /* 0x000fe20000000a00 */
[----:B------:R-:W-:Y:S06]  /*02d0*/  BAR.SYNC.DEFER_BLOCKING 0x0 ;  /* 0x0000000000007b1d */ /* 0x000fec0000010000 */
[----:B------:R-:W-:Y:S04]  /*02e0*/  @!P0 LDS.64 R8, [R15+0x8] ;  /* 0x000008000f088984 */ /* 0x000fe80000000a00 */
[----:B------:R-:W0:Y:S01]  /*02f0*/  @!P0 LDS.64 R4, [R15+0x28] ;  /* 0x000028000f048984 */ /* 0x000e220000000a00 */
[----:B------:R-:W-:Y:S01]  /*0300*/  ISETP.GT.U32.AND P1, PT, R19, 0x7f, PT ;  /* 0x0000007f1300780c */ /* 0x000fe20003f24070 */
[----:B0-----:R-:W-:-:S07]  /*0310*/  @!P0 DADD R8, R8, R4 ;  /* 0x0000000008088229 */ /* 0x001fce0000000004 */
[----:B------:R-:W-:Y:S01]  /*0320*/  @!P0 STS.64 [R15+0x28], R8 ;  /* 0x000028080f008388 */ /* 0x000fe20000000a00 */
[----:B------:R-:W-:Y:S01]  /*0330*/  P2R R4, PR, RZ, 0x2 ;  /* 0x00000002ff047803 */ /* 0x000fe20000000000 */
[C-C-:B------:R-:W-:Y:S01]  /*0340*/  IMAD R4, R16.reuse, 0x30, R21.reuse ;  /* 0x0000003010047824 */ /* 0x140fe200078e0215 */
[----:B------:R-:W-:Y:S06]  /*0350*/  BAR.SYNC.DEFER_BLOCKING 0x0 ;  /* 0x0000000000007b1d */ /* 0x000fec0000010000 */
[----:B------:R-:W-:Y:S04]  /*0360*/  @!P1 LDS.64 R6, [R4+-0x8] ;  /* 0xfffff80004069984 */ /* 0x000fe80000000a00 */
[----:B------:R-:W0:Y:S01]  /*0370*/  @!P1 LDS.64 R10, [R4+0x38] ;  /* 0x00003800040a9984 */ /* 0x000e220000000a00 */
[----:B------:R-:W-:Y:S01]  /*0380*/  ISETP.GT.U32.AND P0, PT, R19, 0x3f, PT ;  /* 0x0000003f1300780c */ /* 0x000fe20003f04070 */
[----:B------:R-:W-:Y:S01]  /*0390*/  IMAD R5, R16, 0x70, R21 ;  /* 0x0000007010057824 */ /* 0x000fe200078e0215 */
[----:B0-----:R-:W-:-:S07]  /*03a0*/  @!P1 DADD R10, R6, R10 ;  /* 0x00000000060a9229 */ /* 0x001fce000000000a */
[----:B------:R-:W-:Y:S01]  /*03b0*/  @!P1 STS.64 [R4+0x38], R10 ;  /* 0x0000380a04009388 */ /* 0x000fe20000000a00 */
[----:B------:R-:W-:Y:S06]  /*03c0*/  BAR.SYNC.DEFER_BLOCKING 0x0 ;  /* 0x0000000000007b1d */ /* 0x000fec0000010000 */
[----:B------:R-:W-:Y:S04]  /*03d0*/  @!P0 LDS.64 R6, [R5+-0x8] ;  /* 0xfffff80005068984 */ /* 0x000fe80000000a00 */
[----:B------:R-:W0:Y:S01]  /*03e0*/  @!P0 LDS.64 R12, [R5+0x78] ;  /* 0x00007800050c8984 */ /* 0x000e220000000a00 */
[----:B------:R-:W-:Y:S01]  /*03f0*/  ISETP.GT.U32.AND P1, PT, R19, 0x1f, PT ;  /* 0x0000001f1300780c */ /* 0x000fe20003f24070 */
[----:B0-----:R-:W-:-:S07]  /*0400*/  @!P0 DADD R12, R6, R12 ;  /* 0x00000000060c8229 */ /* 0x001fce000000000c */
[----:B------:R-:W-:Y:S01]  /*0410*/  @!P0 STS.64 [R5+0x78], R12 ;  /* 0x0000780c05008388 */ /* 0x000fe20000000a00 */
        /* <DEDUP_REMOVED lines=25> */
[----:B------:R-:W1:Y:S01]  /*05b0*/  S2R R11, SR_TID.X ;  /* 0x00000000000b7919 */ /* 0x000e620000002100 */
[----:B0-----:R-:W-:-:S07]  /*05c0*/  @!P4 DADD R16, R12, R16 ;  /* 0x000000000c10c229 */ /* 0x001fce0000000010 */
[----:B------:R-:W-:Y:S01]  /*05d0*/  @!P4 STS.64 [R9+0x7f8], R16 ;  /* 0x0007f8100900c388 */ /* 0x000fe20000000a00 */
[----:B------:R-:W-:Y:S01]  /*05e0*/  BAR.SYNC.DEFER_BLOCKING 0x0 ;  /* 0x0000000000007b1d */ /* 0x000fe20000010000 */
[C---:B-1----:R-:W-:Y:S02]  /*05f0*/  ISETP.GT.U32.AND P5, PT, R11.reuse, 0x1, PT ;  /* 0x000000010b00780c */ /* 0x042fe40003fa4070 */
[----:B------:R-:W-:-:S05]  /*0600*/  LEA R10, R11, 0x1, 0x1 ;  /* 0x000000010b0a7811 */ /* 0x000fca00078e08ff */
[----:B------:R-:W-:-:S06]  /*0610*/  IMAD R10, R10, 0xff0, R21 ;  /* 0x00000ff00a0a7824 */ /* 0x000fcc00078e0215 */
[----:B------:R-:W-:Y:S04]  /*0620*/  @!P5 LDS.64 R14, [R10+-0x8] ;  /* 0xfffff8000a0ed984 */ /* 0x000fe80000000a00 */
[----:B------:R-:W0:Y:S01]  /*0630*/  @!P5 LDS.64 R12, [R10+0xff8] ;  /* 0x000ff8000a0cd984 */ /* 0x000e220000000a00 */
[----:B------:R-:W-:Y:S01]  /*0640*/  ISETP.NE.AND P6, PT, R11, RZ, PT ;  /* 0x000000ff0b00720c */ /* 0x000fe20003fc5270 */
[----:B------:R-:W-:Y:S01]  /*0650*/  BSSY.RECONVERGENT B0, `(.L_x_1) ;  /* 0x0000010000007945 */ /* 0x000fe20003800200 */
[----:B0-----:R-:W-:-:S07]  /*0660*/  @!P5 DADD R12, R14, R12 ;  /* 0x000000000e0cd229 */ /* 0x001fce000000000c */
[----:B------:R0:W-:Y:S02]  /*0670*/  @!P5 STS.64 [R10+0xff8], R12 ;  /* 0x000ff80c0a00d388 */ /* 0x0001e40000000a00 */
[----:B0-----:R-:W-:Y:S01]  /*0680*/  P2R R12, PR, RZ, 0x40 ;  /* 0x00000040ff0c7803 */ /* 0x001fe20000000000 */
[----:B------:R-:W-:Y:S06]  /*0690*/  BAR.SYNC.DEFER_BLOCKING 0x0 ;  /* 0x0000000000007b1d */ /* 0x000fec0000010000 */
[----:B------:R-:W-:Y:S05]  /*06a0*/  @P6 BRA `(.L_x_2) ;  /* 0x0000000000286947 */ /* 0x000fea0003800000 */
[----:B------:R-:W0:Y:S02]  /*06b0*/  LDC.64 R12, c[0x0][0x390] ;  /* 0x0000e400ff0c7b82 */ /* 0x000e240000000a00 */
[----:B0-----:R-:W-:-:S04]  /*06c0*/  ISETP.NE.U32.AND P6, PT, R12, RZ, PT ;  /* 0x000000ff0c00720c */ /* 0x001fc80003fc5070 */
[----:B------:R-:W-:-:S13]  /*06d0*/  ISETP.NE.AND.EX P6, PT, R13, RZ, PT, P6 ;  /* 0x000000ff0d00720c */ /* 0x000fda0003fc5360 */
[----:B------:R-:W-:Y:S01]  /*06e0*/  @P6 LDS.64 R12, [UR4+0x1ff8] ;  /* 0x001ff804ff0c6984 */ /* 0x000fe20008000a00 */
[----:B------:R-:W0:Y:S03]  /*06f0*/  @P6 LDC.64 R16, c[0x0][0x390] ;  /* 0x0000e400ff106b82 */ /* 0x000e260000000a00 */
[----:B------:R-:W1:Y:S04]  /*0700*/  @P6 LDS.64 R14, [UR4+0x3ff8] ;  /* 0x003ff804ff0e6984 */ /* 0x000e680008000a00 */
[----:B------:R-:W-:Y:S01]  /*0710*/  STS.64 [UR4+0x3ff8], RZ ;  /* 0x003ff8ffff007988 */ /* 0x000fe20008000a04 */
[----:B0-----:R-:W-:Y:S01]  /*0720*/  @P6 IMAD.WIDE.U32 R16, R0, 0x8, R16 ;  /* 0x0000000800106825 */ /* 0x001fe200078e0010 */
[----:B-1----:R-:W-:-:S07]  /*0730*/  @P6 DADD R12, R12, R14 ;  /* 0x000000000c0c6229 */ /* 0x002fce000000000e */
[----:B------:R0:W-:Y:S04]  /*0740*/  @P6 STG.E.64 desc[UR6][R16.64], R12 ;  /* 0x0000000c10006986 */ /* 0x0001e8000c101b06 */
.L_x_2:
[----:B------:R-:W-:Y:S05]  /*0750*/  BSYNC.RECONVERGENT B0 ;  /* 0x0000000000007941 */ /* 0x000fea0003800200 */
.L_x_1:
[----:B------:R-:W-:Y:S01]  /*0760*/  BAR.SYNC.DEFER_BLOCKING 0x0 ;  /* 0x0000000000007b1d */ /* 0x000fe20000010000 */
[----:B------:R-:W-:Y:S01]  /*0770*/  ISETP.NE.AND P6, PT, R11, RZ, PT ;  /* 0x000000ff0b00720c */ /* 0x000fe20003fc5270 */
[----:B------:R-:W-:-:S12]  /*0780*/  IMAD.SHL.U32 R0, R0, 0x800, RZ ;  /* 0x0000080000007824 */ /* 0x000fd800078e00ff */
[----:B------:R-:W1:Y:S04]  /*0790*/  @!P6 LDS.64 R26, [UR4+0x1ff8] ;  /* 0x001ff804ff1ae984 */ /* 0x000e680008000a00 */
[----:B------:R-:W2:Y:S01]  /*07a0*/  @!P6 LDS.64 R24, [UR4+0x3ff8] ;  /* 0x003ff804ff18e984 */ /* 0x000ea20008000a00 */
[----:B-1----:R-:W1:Y:S03]  /*07b0*/  @!P6 F2I.F64.TRUNC R26, R26 ;  /* 0x0000001a001ae311 */ /* 0x002e66000030d100 */
[----:B--2---:R-:W-:Y:S05]  /*07c0*/  @!P6 STS.64 [UR4+0x1ff8], R24 ;  /* 0x001ff818ff00e988 */ /* 0x004fea0008000a04 */
[----:B-1----:R-:W1:Y:S02]  /*07d0*/  @!P6 I2F.F64 R22, R26 ;  /* 0x0000001a0016e312 */ /* 0x002e640000201c00 */
[----:B-1----:R-:W-:-:S07]  /*07e0*/  @!P6 DADD R22, R24, R22 ;  /* 0x000000001816e229 */ /* 0x002fce0000000016 */
[----:B------:R-:W-:Y:S01]  /*07f0*/  @!P6 STS.64 [UR4+0x3ff8], R22 ;  /* 0x003ff816ff00e988 */ /* 0x000fe20008000a04 */
[----:B------:R-:W-:Y:S01]  /*0800*/  BAR.SYNC.DEFER_BLOCKING 0x0 ;  /* 0x0000000000007b1d */ /* 0x000fe20000010000 */
[----:B------:R-:W-:-:S05]  /*0810*/  ISETP.GT.U32.AND P6, PT, R19, 0x7f, PT ;  /* 0x0000007f1300780c */ /* 0x000fca0003fc4070 */
[----:B0-----:R-:W0:Y:S04]  /*0820*/  @!P5 LDS.64 R16, [R10+-0x8] ;  /* 0xfffff8000a10d984 */ /* 0x001e280000000a00 */
[----:B------:R-:W1:Y:S01]  /*0830*/  @!P5 LDS.64 R14, [R10+0xff8] ;  /* 0x000ff8000a0ed984 */ /* 0x000e620000000a00 */
[----:B0-----:R-:W0:Y:S03]  /*0840*/  @!P5 F2I.F64.TRUNC R16, R16 ;  /* 0x000000100010d311 */ /* 0x001e26000030d100 */
[----:B-1----:R-:W-:Y:S05]  /*0850*/  @!P5 STS.64 [R10+-0x8], R14 ;  /* 0xfffff80e0a00d388 */ /* 0x002fea0000000a00 */
[----:B0-----:R-:W0:Y:S02]  /*0860*/  @!P5 I2F.F64 R12, R16 ;  /* 0x00000010000cd312 */ /* 0x001e240000201c00 */
[----:B0-----:R-:W-:-:S07]  /*0870*/  @!P5 DADD R12, R14, R12 ;  /* 0x000000000e0cd229 */ /* 0x001fce000000000c */
[----:B------:R-:W-:Y:S01]  /*0880*/  @!P5 STS.64 [R10+0xff8], R12 ;  /* 0x000ff80c0a00d388 */ /* 0x000fe20000000a00 */
[----:B------:R-:W-:Y:S01]  /*0890*/  BAR.SYNC.DEFER_BLOCKING 0x0 ;  /* 0x0000000000007b1d */ /* 0x000fe20000010000 */
[----:B------:R-:W-:-:S05]  /*08a0*/  ISETP.NE.AND P5, PT, R18, RZ, PT ;  /* 0x000000ff1200720c */ /* 0x000fca0003fa5270 */
[----:B------:R-:W0:Y:S04]  /*08b0*/  @!P4 LDS.64 R24, [R9+-0x8] ;  /* 0xfffff8000918c984 */ /* 0x000e280000000a00 */
[----:B------:R-:W1:Y:S01]  /*08c0*/  @!P4 LDS.64 R22, [R9+0x7f8] ;  /* 0x0007f8000916c984 */ /* 0x000e620000000a00 */
[----:B0-----:R-:W0:Y:S03]  /*08d0*/  @!P4 F2I.F64.TRUNC R24, R24 ;  /* 0x000000180018c311 */ /* 0x001e26000030d100 */
[----:B-1----:R-:W-:Y:S05]  /*08e0*/  @!P4 STS.64 [R9+-0x8], R22 ;  /* 0xfffff8160900c388 */ /* 0x002fea0000000a00 */
[----:B0-----:R-:W0:Y:S02]  /*08f0*/  @!P4 I2F.F64 R26, R24 ;  /* 0x00000018001ac312 */ /* 0x001e240000201c00 */
[----:B0-----:R-:W-:-:S07]  /*0900*/  @!P4 DADD R26, R22, R26 ;  /* 0x00000000161ac229 */ /* 0x001fce000000001a */
[----:B------:R-:W-:Y:S01]  /*0910*/  @!P4 STS.64 [R9+0x7f8], R26 ;  /* 0x0007f81a0900c388 */ /* 0x000fe20000000a00 */
[----:B------:R-:W-:Y:S01]  /*0920*/  BAR.SYNC.DEFER_BLOCKING 0x0 ;  /* 0x0000000000007b1d */ /* 0x000fe20000010000 */
[----:B------:R-:W-:-:S05]  /*0930*/  ISETP.GT.U32.AND P4, PT, R19, 0x1ff, PT ;  /* 0x000001ff1300780c */ /* 0x000fca0003f84070 */
        /* <DEDUP_REMOVED lines=15> */
[----:B------:R0:W-:Y:S01]  /*0a30*/  @!P2 STS.64 [R7+0x1f8], R24 ;  /* 0x0001f8180700a388 */ /* 0x0001e20000000a00 */
[----:B------:R-:W-:Y:S06]  /*0a40*/  BAR.SYNC.DEFER_BLOCKING 0x0 ;  /* 0x0000000000007b1d */ /* 0x000fec0000010000 */
[----:B0-----:R-:W0:Y:S01]  /*0a50*/  S2R R7, SR_TID.X ;  /* 0x0000000000077919 */ /* 0x001e220000002100 */
[----:B------:R-:W1:Y:S04]  /*0a60*/  @!P1 LDS.64 R10, [R6+-0x8] ;  /* 0xfffff800060a9984 */ /* 0x000e680000000a00 */
[----:B------:R-:W2:Y:S01]  /*0a70*/  @!P1 LDS.64 R8, [R6+0xf8] ;  /* 0x0000f80006089984 */ /* 0x000ea20000000a00 */
[C---:B0-----:R-:W-:Y:S01]  /*0a80*/  LEA R18, R7.reuse, 0x10, 0x5 ;  /* 0x0000001007127811 */ /* 0x041fe200078e28ff */
[----:B------:R-:W-:Y:S01]  /*0a90*/  IMAD R19, R7, 0x8, R2 ;  /* 0x0000000807137824 */ /* 0x000fe200078e0202 */
[----:B------:R-:W-:-:S03]  /*0aa0*/  LOP3.LUT R7, R0, R7, RZ, 0xfc, !PT ;  /* 0x0000000700077212 */ /* 0x000fc600078efcff */
[----:B------:R-:W-:Y:S01]  /*0ab0*/  IMAD.IADD R21, R18, 0x1, R3 ;  /* 0x0000000112157824 */ /* 0x000fe200078e0203 */
[----:B-1----:R-:W0:Y:S01]  /*0ac0*/  @!P1 F2I.F64.TRUNC R10, R10 ;  /* 0x0000000a000a9311 */ /* 0x002e22000030d100 */
[----:B--2---:R-:W-:Y:S07]  /*0ad0*/  @!P1 STS.64 [R6+-0x8], R8 ;  /* 0xfffff80806009388 */ /* 0x004fee0000000a00 */
[----:B0-----:R-:W0:Y:S02]  /*0ae0*/  @!P1 I2F.F64 R12, R10 ;  /* 0x0000000a000c9312 */ /* 0x001e240000201c00 */
[----:B0-----:R-:W-:-:S07]  /*0af0*/  @!P1 DADD R12, R8, R12 ;  /* 0x00000000080c9229 */ /* 0x001fce000000000c */
[----:B------:R-:W-:Y:S01]  /*0b00*/  @!P1 STS.64 [R6+0xf8], R12 ;  /* 0x0000f80c06009388 */ /* 0x000fe20000000a00 */
[----:B------:R-:W-:Y:S06]  /*0b10*/  BAR.SYNC.DEFER_BLOCKING 0x0 ;  /* 0x0000000000007b1d */ /* 0x000fec0000010000 */
[----:B------:R-:W0:Y:S04]  /*0b20*/  @!P0 LDS.64 R14, [R5+-0x8] ;  /* 0xfffff800050e8984 */ /* 0x000e280000000a00 */
[----:B------:R-:W1:Y:S01]  /*0b30*/  @!P0 LDS.64 R16, [R5+0x78] ;  /* 0x0000780005108984 */ /* 0x000e620000000a00 */
[----:B0-----:R-:W0:Y:S03]  /*0b40*/  @!P0 F2I.F64.TRUNC R14, R14 ;  /* 0x0000000e000e8311 */ /* 0x001e26000030d100 */
[----:B-1----:R-:W-:Y:S05]  /*0b50*/  @!P0 STS.64 [R5+-0x8], R16 ;  /* 0xfffff81005008388 */ /* 0x002fea0000000a00 */
        /* <DEDUP_REMOVED lines=13> */
[----:B------:R-:W0:Y:S04]  /*0c30*/  @!P3 LDS.64 R14, [R21+0x8] ;  /* 0x00000800150eb984 */ /* 0x000e280000000a00 */
[----:B------:R-:W1:Y:S01]  /*0c40*/  @!P3 LDS.64 R16, [R21+0x28] ;  /* 0x000028001510b984 */ /* 0x000e620000000a00 */
[----:B0-----:R-:W0:Y:S03]  /*0c50*/  @!P3 F2I.F64.TRUNC R14, R14 ;  /* 0x0000000e000eb311 */ /* 0x001e26000030d100 */
[----:B-1----:R-:W-:Y:S05]  /*0c60*/  @!P3 STS.64 [R21+0x8], R16 ;  /* 0x000008101500b388 */ /* 0x002fea0000000a00 */
[----:B0-----:R-:W0:Y:S02]  /*0c70*/  @!P3 I2F.F64 R8, R14 ;  /* 0x0000000e0008b312 */ /* 0x001e240000201c00 */
[----:B0-----:R-:W-:-:S07]  /*0c80*/  @!P3 DADD R8, R16, R8 ;  /* 0x000000001008b229 */ /* 0x001fce0000000008 */
[----:B------:R-:W-:Y:S01]  /*0c90*/  @!P3 STS.64 [R21+0x28], R8 ;  /* 0x000028081500b388 */ /* 0x000fe20000000a00 */
[----:B------:R-:W-:Y:S06]  /*0ca0*/  BAR.SYNC.DEFER_BLOCKING 0x0 ;  /* 0x0000000000007b1d */ /* 0x000fec0000010000 */
[----:B------:R-:W0:Y:S04]  /*0cb0*/  @!P4 LDS.64 R10, [R3+0x8] ;  /* 0x00000800030ac984 */ /* 0x000e280000000a00 */
[----:B------:R-:W1:Y:S01]  /*0cc0*/  @!P4 LDS.64 R4, [R3+0x18] ;  /* 0x000018000304c984 */ /* 0x000e620000000a00 */
[----:B0-----:R-:W0:Y:S03]  /*0cd0*/  @!P4 F2I.F64.TRUNC R10, R10 ;  /* 0x0000000a000ac311 */ /* 0x001e26000030d100 */
[----:B-1----:R1:W-:Y:S05]  /*0ce0*/  @!P4 STS.64 [R3+0x8], R4 ;  /* 0x000008040300c388 */ /* 0x0023ea0000000a00 */
[----:B0-----:R-:W0:Y:S02]  /*0cf0*/  @!P4 I2F.F64 R12, R10 ;  /* 0x0000000a000cc312 */ /* 0x001e240000201c00 */
[----:B0-----:R-:W-:Y:S01]  /*0d00*/  @!P4 DADD R12, R4, R12 ;  /* 0x00000000040cc229 */ /* 0x001fe2000000000c */
[----:B-1----:R-:W0:Y:S06]  /*0d10*/  LDC.64 R4, c[0x0][0x388] ;  /* 0x0000e200ff047b82 */ /* 0x002e2c0000000a00 */
[----:B------:R-:W-:Y:S02]  /*0d20*/  @!P4 STS.64 [R3+0x18], R12 ;  /* 0x0000180c0300c388 */ /* 0x000fe40000000a00 */
[----:B------:R-:W-:Y:S01]  /*0d30*/  BAR.SYNC.DEFER_BLOCKING 0x0 ;  /* 0x0000000000007b1d */ /* 0x000fe20000010000 */
[----:B0-----:R-:W-:-:S05]  /*0d40*/  IMAD.WIDE R4, R7, 0x8, R4 ;  /* 0x0000000807047825 */ /* 0x001fca00078e0204 */
[----:B------:R-:W0:Y:S04]  /*0d50*/  LDS.64 R8, [R19] ;  /* 0x0000000013087984 */ /* 0x000e280000000a00 */
[----:B------:R-:W1:Y:S01]  /*0d60*/  LDS.64 R14, [R19+0x8] ;  /* 0x00000800130e7984 */ /* 0x000e620000000a00 */
[----:B0-----:R-:W0:Y:S03]  /*0d70*/  F2I.F64.TRUNC R8, R8 ;  /* 0x0000000800087311 */ /* 0x001e26000030d100 */
[----:B-1----:R-:W-:Y:S05]  /*0d80*/  STS.64 [R19], R14 ;  /* 0x0000000e13007388 */ /* 0x002fea0000000a00 */
[----:B0-----:R-:W0:Y:S02]  /*0d90*/  I2F.F64 R16, R8 ;  /* 0x0000000800107312 */ /* 0x001e240000201c00 */
[----:B0-----:R-:W-:-:S07]  /*0da0*/  DADD R16, R14, R16 ;  /* 0x000000000e107229 */ /* 0x001fce0000000010 */
[----:B------:R-:W-:Y:S01]  /*0db0*/  STS.64 [R19+0x8], R16 ;  /* 0x0000081013007388 */ /* 0x000fe20000000a00 */
[----:B------:R-:W-:Y:S06]  /*0dc0*/  BAR.SYNC.DEFER_BLOCKING 0x0 ;  /* 0x0000000000007b1d */ /* 0x000fec0000010000 */
[----:B------:R-:W0:Y:S04]  /*0dd0*/  @!P5 LDS.64 R10, [R2] ;  /* 0x00000000020ad984 */ /* 0x000e280000000a00 */
[----:B0-----:R0:W-:Y:S01]  /*0de0*/  @!P5 STG.E.64 desc[UR6][R4.64], R10 ;  /* 0x0000000a0400d986 */ /* 0x0011e2000c101b06 */
[----:B------:R-:W-:Y:S05]  /*0df0*/  @P6 EXIT ;  /* 0x000000000000694d */ /* 0x000fea0003800000 */
[----:B------:R-:W1:Y:S04]  /*0e00*/  LDS.64 R2, [R2+0x2000] ;  /* 0x0020000002027984 */ /* 0x000e680000000a00 */
[----:B-1----:R-:W-:Y:S01]  /*0e10*/  STG.E.64 desc[UR6][R4.64+0x2000], R2 ;  /* 0x0020000204007986 */ /* 0x002fe2000c101b06 */
[----:B------:R-:W-:Y:S05]  /*0e20*/  EXIT ;  /* 0x000000000000794d */ /* 0x000fea0003800000 */
.L_x_3:
        /* <DEDUP_REMOVED lines=13> */
.L_x_13:


//--------------------- .text._Z12addBlockSumsIfEvPT_S1_i --------------------------
	.section	.text._Z12addBlockSumsIfEvPT_S1_i,"ax",@progbits
	.align	128
        .global         _Z12addBlockSumsIfEvPT_S1_i
        .type           _Z12addBlockSumsIfEvPT_S1_i,@function
        .size           _Z12addBlockSumsIfEvPT_S1_i,(.L_x_14 - _Z12addBlockSumsIfEvPT_S1_i)
        .other          _Z12addBlockSumsIfEvPT_S1_i,@"STO_CUDA_ENTRY STV_DEFAULT"
_Z12addBlockSumsIfEvPT_S1_i:
.text._Z12addBlockSumsIfEvPT_S1_i:
[----:B------:R-:W-:Y:S01]  /*0000*/  LDC R1, c[0x0][0x37c] ;  /* 0x0000df00ff017b82 */ /* 0x000fe20000000800 */
[----:B------:R-:W0:Y:S01]  /*0010*/  S2R R9, SR_CTAID.X ;  /* 0x0000000000097919 */ /* 0x000e220000002500 */
[----:B------:R-:W1:Y:S01]  /*0020*/  S2R R7, SR_TID.X ;  /* 0x0000000000077919 */ /* 0x000e620000002100 */
[----:B0-----:R-:W-:-:S13]  /*0030*/  ISETP.NE.AND P0, PT, R9, RZ, PT ;  /* 0x000000ff0900720c */ /* 0x001fda0003f05270 */
[----:B-1----:R-:W-:Y:S05]  /*0040*/  @!P0 EXIT ;  /* 0x000000000000894d */ /* 0x002fea0003800000 */
[----:B------:R-:W0:Y:S01]  /*0050*/  LDCU UR6, c[0x0][0x390] ;  /* 0x00007200ff0677ac */ /* 0x000e220008000800 */
[----:B------:R-:W1:Y:S01]  /*0060*/  LDC.64 R2, c[0x0][0x388] ;  /* 0x0000e200ff027b82 */ /* 0x000e620000000a00 */
[----:B------:R-:W-:Y:S01]  /*0070*/  SHF.L.U32 R0, R9, 0xb, RZ ;  /* 0x0000000b09007819 */ /* 0x000fe200000006ff */
[----:B------:R-:W2:Y:S03]  /*0080*/  LDCU.64 UR4, c[0x0][0x358] ;  /* 0x00006b00ff0477ac */ /* 0x000ea60008000a00 */
[----:B------:R-:W-:-:S03]  /*0090*/  LOP3.LUT R7, R0, R7, RZ, 0xfc, !PT ;  /* 0x0000000700077212 */ /* 0x000fc600078efcff */
[----:B------:R-:W3:Y:S01]  /*00a0*/  LDC.64 R4, c[0x0][0x380] ;  /* 0x0000e000ff047b82 */ /* 0x000ee20000000a00 */
[----:B0-----:R-:W-:Y:S01]  /*00b0*/  ISETP.GE.AND P0, PT, R7, UR6, PT ;  /* 0x0000000607007c0c */ /* 0x001fe2000bf06270 */
[----:B-1----:R-:W-:-:S06]  /*00c0*/  IMAD.WIDE.U32 R2, R9, 0x4, R2 ;  /* 0x0000000409027825 */ /* 0x002fcc00078e0002 */
[----:B--2---:R-:W2:Y:S01]  /*00d0*/  LDG.E R2, desc[UR4][R2.64] ;  /* 0x0000000402027981 */ /* 0x004ea2000c1e1900 */
[----:B---3--:R-:W-:-:S05]  /*00e0*/  IMAD.WIDE R4, R7, 0x4, R4 ;  /* 0x0000000407047825 */ /* 0x008fca00078e0204 */
[----:B------:R-:W2:Y:S01]  /*00f0*/  @!P0 LDG.E R9, desc[UR4][R4.64] ;  /* 0x0000000404098981 */ /* 0x000ea2000c1e1900 */
[----:B------:R-:W-:-:S04]  /*0100*/  IADD3 R7, PT, PT, R7, 0x400, RZ ;  /* 0x0000040007077810 */ /* 0x000fc80007ffe0ff */
[----:B------:R-:W-:Y:S01]  /*0110*/  ISETP.GE.AND P1, PT, R7, UR6, PT ;  /* 0x0000000607007c0c */ /* 0x000fe2000bf26270 */
[----:B--2---:R-:W-:-:S05]  /*0120*/  @!P0 FADD R9, R2, R9 ;  /* 0x0000000902098221 */ /* 0x004fca0000000000 */
[----:B------:R0:W-:Y:S07]  /*0130*/  @!P0 STG.E desc[UR4][R4.64], R9 ;  /* 0x0000000904008986 */ /* 0x0001ee000c101904 */
[----:B------:R-:W-:Y:S05]  /*0140*/  @P1 EXIT ;  /* 0x000000000000194d */ /* 0x000fea0003800000 */
[----:B------:R-:W2:Y:S02]  /*0150*/  LDG.E R3, desc[UR4][R4.64+0x1000] ;  /* 0x0010000404037981 */ /* 0x000ea4000c1e1900 */
[----:B--2---:R-:W-:-:S05]  /*0160*/  FADD R3, R2, R3 ;  /* 0x0000000302037221 */ /* 0x004fca0000000000 */
[----:B------:R-:W-:Y:S01]  /*0170*/  STG.E desc[UR4][R4.64+0x1000], R3 ;  /* 0x0010000304007986 */ /* 0x000fe2000c101904 */
[----:B------:R-:W-:Y:S05]  /*0180*/  EXIT ;  /* 0x000000000000794d */ /* 0x000fea0003800000 */
.L_x_4:
        /* <DEDUP_REMOVED lines=15> */
.L_x_14:


//--------------------- .text._Z17blellochScanBlockIfEvPKT_PS0_S3_i --------------------------
	.section	.text._Z17blellochScanBlockIfEvPKT_PS0_S3_i,"ax",@progbits
	.align	128
        .global         _Z17blellochScanBlockIfEvPKT_PS0_S3_i
        .type           _Z17blellochScanBlockIfEvPKT_PS0_S3_i,@function
        .size           _Z17blellochScanBlockIfEvPKT_PS0_S3_i,(.L_x_15 - _Z17blellochScanBlockIfEvPKT_PS0_S3_i)
        .other          _Z17blellochScanBlockIfEvPKT_PS0_S3_i,@"STO_CUDA_ENTRY STV_DEFAULT"
_Z17blellochScanBlockIfEvPKT_PS0_S3_i:
.text._Z17blellochScanBlockIfEvPKT_PS0_S3_i:
[----:B------:R-:W-:Y:S01]  /*0000*/  LDC R1, c[0x0][0x37c] ;  /* 0x0000df00ff017b82 */ /* 0x000fe20000000800 */
[----:B------:R-:W0:Y:S01]  /*0010*/  S2R R7, SR_CTAID.X ;  /* 0x0000000000077919 */ /* 0x000e220000002500 */
[----:B------:R-:W1:Y:S06]  /*0020*/  LDCU UR4, c[0x0][0x398] ;  /* 0x00007300ff0477ac */ /* 0x000e6c0008000800 */
[----:B------:R-:W2:Y:S01]  /*0030*/  LDC.64 R4, c[0x0][0x380] ;  /* 0x0000e000ff047b82 */ /* 0x000ea20000000a00 */
[----:B------:R-:W-:Y:S01]  /*0040*/  IMAD.MOV.U32 R8, RZ, RZ, RZ ;  /* 0x000000ffff087224 */ /* 0x000fe200078e00ff */
[----:B------:R-:W3:Y:S01]  /*0050*/  S2R R2, SR_TID.X ;  /* 0x0000000000027919 */ /* 0x000ee20000002100 */
[----:B------:R-:W4:Y:S01]  /*0060*/  LDCU.64 UR6, c[0x0][0x358] ;  /* 0x00006b00ff0677ac */ /* 0x000f220008000a00 */
[----:B------:R-:W-:-:S02]  /*0070*/  IMAD.MOV.U32 R10, RZ, RZ, RZ ;  /* 0x000000ffff0a7224 */ /* 0x000fc400078e00ff */
[----:B0-----:R-:W-:-:S05]  /*0080*/  IMAD.SHL.U32 R3, R7, 0x800, RZ ;  /* 0x0000080007037824 */ /* 0x001fca00078e00ff */
[----:B---3--:R-:W-:-:S04]  /*0090*/  LOP3.LUT R0, R3, R2, RZ, 0xfc, !PT ;  /* 0x0000000203007212 */ /* 0x008fc800078efcff */
[C---:B------:R-:W-:Y:S01]  /*00a0*/  LOP3.LUT R3, R0.reuse, 0x400, RZ, 0xfc, !PT ;  /* 0x0000040000037812 */ /* 0x040fe200078efcff */
[C---:B--2---:R-:W-:Y:S01]  /*00b0*/  IMAD.WIDE R4, R0.reuse, 0x4, R4 ;  /* 0x0000000400047825 */ /* 0x044fe200078e0204 */
[----:B-1----:R-:W-:Y:S02]  /*00c0*/  ISETP.GE.AND P1, PT, R0, UR4, PT ;  /* 0x0000000400007c0c */ /* 0x002fe4000bf26270 */
[----:B------:R-:W-:-:S11]  /*00d0*/  ISETP.GE.AND P0, PT, R3, UR4, PT ;  /* 0x0000000403007c0c */ /* 0x000fd6000bf06270 */
[----:B----4-:R-:W2:Y:S01]  /*00e0*/  @!P1 LDG.E R8, desc[UR6][R4.64] ;  /* 0x0000000604089981 */ /* 0x010ea2000c1e1900 */
[----:B------:R-:W0:Y:S01]  /*00f0*/  S2UR UR5, SR_CgaCtaId ;  /* 0x00000000000579c3 */ /* 0x000e220000008800 */
[----:B------:R-:W-:Y:S01]  /*0100*/  UMOV UR4, 0x400 ;  /* 0x0000040000047882 */ /* 0x000fe20000000000 */
[----:B------:R-:W-:Y:S01]  /*0110*/  P2R R16, PR, RZ, 0x2 ;  /* 0x00000002ff107803 */ /* 0x000fe20000000000 */
[----:B------:R-:W3:Y:S01]  /*0120*/  @!P0 LDG.E R10, desc[UR6][R4.64+0x1000] ;  /* 0x00100006040a8981 */ /* 0x000ee2000c1e1900 */
[----:B------:R-:W-:Y:S01]  /*0130*/  P2R R17, PR, RZ, 0x1 ;  /* 0x00000001ff117803 */ /* 0x000fe20000000000 */
[----:B0-----:R-:W-:-:S06]  /*0140*/  ULEA UR4, UR5, UR4, 0x18 ;  /* 0x0000000405047291 */ /* 0x001fcc000f8ec0ff */
[----:B------:R-:W-:-:S05]  /*0150*/  LEA R3, R2, UR4, 0x2 ;  /* 0x0000000402037c11 */ /* 0x000fca000f8e10ff */
[C---:B------:R-:W-:Y:S01]  /*0160*/  IMAD R9, R2.reuse, 0x4, R3 ;  /* 0x0000000402097824 */ /* 0x040fe200078e0203 */
[C---:B------:R-:W-:Y:S02]  /*0170*/  ISETP.GT.U32.AND P1, PT, R2.reuse, 0x1ff, PT ;  /* 0x000001ff0200780c */ /* 0x040fe40003f24070 */
[----:B------:R-:W-:Y:S01]  /*0180*/  ISETP.GT.U32.AND P0, PT, R2, 0xff, PT ;  /* 0x000000ff0200780c */ /* 0x000fe20003f04070 */
[----:B--2---:R-:W-:Y:S04]  /*0190*/  STS [R3], R8 ;  /* 0x0000000803007388 */ /* 0x004fe80000000800 */
[----:B---3--:R-:W-:Y:S01]  /*01a0*/  STS [R3+0x1000], R10 ;  /* 0x0010000a03007388 */ /* 0x008fe20000000800 */
[----:B------:R-:W-:Y:S08]  /*01b0*/  BAR.SYNC.DEFER_BLOCKING 0x0 ;  /* 0x0000000000007b1d */ /* 0x000ff00000010000 */
[----:B------:R-:W-:Y:S06]  /*01c0*/  BAR.SYNC.DEFER_BLOCKING 0x0 ;  /* 0x0000000000007b1d */ /* 0x000fec0000010000 */
[----:B------:R-:W-:Y:S04]  /*01d0*/  LDS R6, [R9] ;  /* 0x0000000009067984 */ /* 0x000fe80000000800 */
[----:B------:R-:W0:Y:S02]  /*01e0*/  LDS R5, [R9+0x4] ;  /* 0x0000040009057984 */ /* 0x000e240000000800 */
[----:B0-----:R-:W-:-:S05]  /*01f0*/  FADD R4, R6, R5 ;  /* 0x0000000506047221 */ /* 0x001fca0000000000 */
[----:B------:R-:W-:Y:S01]  /*0200*/  STS [R9+0x4], R4 ;  /* 0x0000040409007388 */ /* 0x000fe20000000800 */
[C---:B------:R-:W-:Y:S01]  /*0210*/  LEA R6, R2.reuse, UR4, 0x4 ;  /* 0x0000000402067c11 */ /* 0x040fe2000f8e20ff */
[----:B------:R-:W-:Y:S06]  /*0220*/  BAR.SYNC.DEFER_BLOCKING 0x0 ;  /* 0x0000000000007b1d */ /* 0x000fec0000010000 */
[----:B------:R-:W-:Y:S04]  /*0230*/  @!P1 LDS R8, [R6+0x4] ;  /* 0x0000040006089984 */ /* 0x000fe80000000800 */
[----:B------:R-:W0:Y:S01]  /*0240*/  @!P1 LDS R11, [R6+0xc] ;  /* 0x00000c00060b9984 */ /* 0x000e220000000800 */
[----:B------:R-:W-:Y:S01]  /*0250*/  LEA R5, R2, 0x8, 0x4 ;  /* 0x0000000802057811 */ /* 0x000fe200078e20ff */
[----:B0-----:R-:W-:-:S05]  /*0260*/  @!P1 FADD R11, R8, R11 ;  /* 0x0000000b080b9221 */ /* 0x001fca0000000000 */
[----:B------:R-:W-:Y:S01]  /*0270*/  @!P1 STS [R6+0xc], R11 ;  /* 0x00000c0b06009388 */ /* 0x000fe20000000800 */
[----:B------:R-:W-:Y:S01]  /*0280*/  IMAD.IADD R8, R5, 0x1, R6 ;  /* 0x0000000105087824 */ /* 0x000fe200078e0206 */
[----:B------:R-:W-:Y:S06]  /*0290*/  BAR.SYNC.DEFER_BLOCKING 0x0 ;  /* 0x0000000000007b1d */ /* 0x000fec0000010000 */
[----:B------:R-:W-:Y:S04]  /*02a0*/  @!P0 LDS R10, [R8+0x4] ;  /* 0x00000400080a8984 */ /* 0x000fe80000000800 */
[----:B------:R-:W0:Y:S01]  /*02b0*/  @!P0 LDS R9, [R8+0x14] ;  /* 0x0000140008098984 */ /* 0x000e220000000800 */
[----:B------:R-:W-:-:S02]  /*02c0*/  P2R R4, PR, RZ, 0x2 ;  /* 0x00000002ff047803 */ /* 0x000fc40000000000 */
[----:B------:R-:W-:Y:S02]  /*02d0*/  ISETP.GT.U32.AND P1, PT, R2, 0x7f, PT ;  /* 0x0000007f0200780c */ /* 0x000fe40003f24070 */
[----:B------:R-:W-:Y:S01]  /*02e0*/  P2R R4, PR, RZ, 0x1 ;  /* 0x00000001ff047803 */ /* 0x000fe20000000000 */
[----:B------:R-:W-:Y:S01]  /*02f0*/  VIADD R5, R6, 0x8 ;  /* 0x0000000806057836 */ /* 0x000fe20000000000 */
[----:B------:R-:W-:Y:S01]  /*0300*/  LEA R4, R2, 0x1, 0x1 ;  /* 0x0000000102047811 */ /* 0x000fe200078e08ff */
[----:B0-----:R-:W-:-:S05]  /*0310*/  @!P0 FADD R13, R10, R9 ;  /* 0x000000090a0d8221 */ /* 0x001fca0000000000 */
[----:B------:R-:W-:Y:S01]  /*0320*/  @!P0 STS [R8+0x14], R13 ;  /* 0x0000140d08008388 */ /* 0x000fe20000000800 */
[----:B------:R-:W-:Y:S01]  /*0330*/  P2R R9, PR, RZ, 0x2 ;  /* 0x00000002ff097803 */ /* 0x000fe20000000000 */
[----:B------:R-:W-:Y:S01]  /*0340*/  IMAD R9, R4, 0x18, R5 ;  /* 0x0000001804097824 */ /* 0x000fe200078e0205 */
[----:B------:R-:W-:Y:S06]  /*0350*/  BAR.SYNC.DEFER_BLOCKING 0x0 ;  /* 0x0000000000007b1d */ /* 0x000fec0000010000 */
[----:B------:R-:W-:Y:S04]  /*0360*/  @!P1 LDS R10, [R9+-0x4] ;  /* 0xfffffc00090a9984 */ /* 0x000fe80000000800 */
[----:B------:R-:W0:Y:S01]  /*0370*/  @!P1 LDS R11, [R9+0x1c] ;  /* 0x00001c00090b9984 */ /* 0x000e220000000800 */
[----:B------:R-:W-:Y:S01]  /*0380*/  ISETP.GT.U32.AND P0, PT, R2, 0x3f, PT ;  /* 0x0000003f0200780c */ /* 0x000fe20003f04070 */
[----:B0-----:R-:W-:-:S05]  /*0390*/  @!P1 FADD R12, R10, R11 ;  /* 0x0000000b0a0c9221 */ /* 0x001fca0000000000 */
[----:B------:R-:W-:Y:S01]  /*03a0*/  @!P1 STS [R9+0x1c], R12 ;  /* 0x00001c0c09009388 */ /* 0x000fe20000000800 */
[----:B------:R-:W-:Y:S01]  /*03b0*/  IMAD R10, R4, 0x38, R5 ;  /* 0x00000038040a7824 */ /* 0x000fe200078e0205 */
[----:B------:R-:W-:Y:S06]  /*03c0*/  BAR.SYNC.DEFER_BLOCKING 0x0 ;  /* 0x0000000000007b1d */ /* 0x000fec0000010000 */
[----:B------:R-:W-:Y:S04]  /*03d0*/  @!P0 LDS R11, [R10+-0x4] ;  /* 0xfffffc000a0b8984 */ /* 0x000fe80000000800 */
[----:B------:R-:W0:Y:S01]  /*03e0*/  @!P0 LDS R14, [R10+0x3c] ;  /* 0x00003c000a0e8984 */ /* 0x000e220000000800 */
[----:B------:R-:W-:Y:S01]  /*03f0*/  ISETP.GT.U32.AND P1, PT, R2, 0x1f, PT ;  /* 0x0000001f0200780c */ /* 0x000fe20003f24070 */
[----:B0-----:R-:W-:-:S05]  /*0400*/  @!P0 FADD R13, R11, R14 ;  /* 0x0000000e0b0d8221 */ /* 0x001fca0000000000 */
[----:B------:R-:W-:Y:S01]  /*0410*/  @!P0 STS [R10+0x3c], R13 ;  /* 0x00003c0d0a008388 */ /* 0x000fe20000000800 */
[--C-:B------:R-:W-:Y:S01]  /*0420*/  IMAD R11, R4, 0x78, R5.reuse ;  /* 0x00000078040b7824 */ /* 0x100fe200078e0205 */
[----:B------:R-:W-:Y:S06]  /*0430*/  BAR.SYNC.DEFER_BLOCKING 0x0 ;  /* 0x0000000000007b1d */ /* 0x000fec0000010000 */
[----:B------:R-:W-:Y:S04]  /*0440*/  @!P1 LDS R14, [R11+-0x4] ;  /* 0xfffffc000b0e9984 */ /* 0x000fe80000000800 */
[----:B------:R-:W0:Y:S01]  /*0450*/  @!P1 LDS R15, [R11+0x7c] ;  /* 0x00007c000b0f9984 */ /* 0x000e220000000800 */
[----:B------:R-:W-:Y:S01]  /*0460*/  ISETP.GT.U32.AND P2, PT, R2, 0xf, PT ;  /* 0x0000000f0200780c */ /* 0x000fe20003f44070 */
[----:B------:R-:W-:-:S02]  /*0470*/  IMAD R12, R4, 0xf8, R5 ;  /* 0x000000f8040c7824 */ /* 0x000fc400078e0205 */
[----:B0-----:R-:W-:-:S05]  /*0480*/  @!P1 FADD R14, R14, R15 ;  /* 0x0000000f0e0e9221 */ /* 0x001fca0000000000 */
[----:B------:R-:W-:Y:S01]  /*0490*/  @!P1 STS [R11+0x7c], R14 ;  /* 0x00007c0e0b009388 */ /* 0x000fe20000000800 */
        /* <DEDUP_REMOVED lines=24> */
[----:B------:R-:W-:Y:S01]  /*0620*/  ISETP.NE.AND P6, PT, R2, RZ, PT ;  /* 0x000000ff0200720c */ /* 0x000fe20003fc5270 */
[----:B------:R-:W-:Y:S01]  /*0630*/  BSSY.RECONVERGENT B0, `(.L_x_5) ;  /* 0x0000010000007945 */ /* 0x000fe20003800200 */
[----:B0-----:R-:W-:-:S05]  /*0640*/  @!P5 FADD R4, R4, R5 ;  /* 0x000000050404d221 */ /* 0x001fca0000000000 */
[----:B------:R0:W-:Y:S02]  /*0650*/  @!P5 STS [R15+0x7fc], R4 ;  /* 0x0007fc040f00d388 */ /* 0x0001e40000000800 */
[----:B0-----:R-:W-:Y:S01]  /*0660*/  P2R R4, PR, RZ, 0x40 ;  /* 0x00000040ff047803 */ /* 0x001fe20000000000 */
[----:B------:R-:W-:Y:S06]  /*0670*/  BAR.SYNC.DEFER_BLOCKING 0x0 ;  /* 0x0000000000007b1d */ /* 0x000fec0000010000 */
[----:B------:R-:W-:Y:S05]  /*0680*/  @P6 BRA `(.L_x_6) ;  /* 0x0000000000286947 */ /* 0x000fea0003800000 */
[----:B------:R-:W0:Y:S02]  /*0690*/  LDC.64 R4, c[0x0][0x390] ;  /* 0x0000e400ff047b82 */ /* 0x000e240000000a00 */
[----:B0-----:R-:W-:-:S04]  /*06a0*/  ISETP.NE.U32.AND P6, PT, R4, RZ, PT ;  /* 0x000000ff0400720c */ /* 0x001fc80003fc5070 */
[----:B------:R-:W-:-:S13]  /*06b0*/  ISETP.NE.AND.EX P6, PT, R5, RZ, PT, P6 ;  /* 0x000000ff0500720c */ /* 0x000fda0003fc5360 */
[----:B------:R-:W-:Y:S01]  /*06c0*/  @P6 LDS R18, [UR4+0xffc] ;  /* 0x000ffc04ff126984 */ /* 0x000fe20008000800 */
[----:B------:R-:W0:Y:S03]  /*06d0*/  @P6 LDC.64 R4, c[0x0][0x390] ;  /* 0x0000e400ff046b82 */ /* 0x000e260000000a00 */
[----:B------:R-:W1:Y:S04]  /*06e0*/  @P6 LDS R19, [UR4+0x1ffc] ;  /* 0x001ffc04ff136984 */ /* 0x000e680008000800 */
[----:B------:R-:W-:Y:S01]  /*06f0*/  STS [UR4+0x1ffc], RZ ;  /* 0x001ffcffff007988 */ /* 0x000fe20008000804 */
[----:B0-----:R-:W-:-:S04]  /*0700*/  @P6 IMAD.WIDE.U32 R4, R7, 0x4, R4 ;  /* 0x0000000407046825 */ /* 0x001fc800078e0004 */
[----:B-1----:R-:W-:-:S05]  /*0710*/  @P6 FADD R19, R18, R19 ;  /* 0x0000001312136221 */ /* 0x002fca0000000000 */
[----:B------:R0:W-:Y:S02]  /*0720*/  @P6 STG.E desc[UR6][R4.64], R19 ;  /* 0x0000001304006986 */ /* 0x0001e4000c101906 */
.L_x_6:
[----:B------:R-:W-:Y:S05]  /*0730*/  BSYNC.RECONVERGENT B0 ;  /* 0x0000000000007941 */ /* 0x000fea0003800200 */
.L_x_5:
[----:B------:R-:W-:Y:S01]  /*0740*/  BAR.SYNC.DEFER_BLOCKING 0x0 ;  /* 0x0000000000007b1d */ /* 0x000fe20000010000 */
[----:B------:R-:W-:-:S13]  /*0750*/  ISETP.NE.AND P6, PT, R2, RZ, PT ;  /* 0x000000ff0200720c */ /* 0x000fda0003fc5270 */
[----:B0-----:R-:W0:Y:S04]  /*0760*/  @!P6 LDS R4, [UR4+0xffc] ;  /* 0x000ffc04ff04e984 */ /* 0x001e280008000800 */
[----:B------:R-:W1:Y:S01]  /*0770*/  @!P6 LDS R5, [UR4+0x1ffc] ;  /* 0x001ffc04ff05e984 */ /* 0x000e620008000800 */
[----:B0-----:R-:W0:Y:S03]  /*0780*/  @!P6 F2I.TRUNC.NTZ R4, R4 ;  /* 0x000000040004e305 */ /* 0x001e26000020f100 */
[----:B-1----:R-:W-:Y:S01]  /*0790*/  @!P6 STS [UR4+0xffc], R5 ;  /* 0x000ffc05ff00e988 */ /* 0x002fe20008000804 */
[----:B0-----:R-:W-:-:S05]  /*07a0*/  @!P6 I2FP.F32.S32 R18, R4 ;  /* 0x000000040012e245 */ /* 0x001fca0000201400 */
[----:B------:R-:W-:-:S05]  /*07b0*/  @!P6 FADD R18, R5, R18 ;  /* 0x000000120512e221 */ /* 0x000fca0000000000 */
[----:B------:R-:W-:Y:S01]  /*07c0*/  @!P6 STS [UR4+0x1ffc], R18 ;  /* 0x001ffc12ff00e988 */ /* 0x000fe20008000804 */
[----:B------:R-:W-:Y:S01]  /*07d0*/  BAR.SYNC.DEFER_BLOCKING 0x0 ;  /* 0x0000000000007b1d */ /* 0x000fe20000010000 */
[----:B------:R-:W-:-:S05]  /*07e0*/  ISETP.GT.U32.AND P6, PT, R2, 0x7f, PT ;  /* 0x0000007f0200780c */ /* 0x000fca0003fc4070 */
[----:B------:R-:W0:Y:S04]  /*07f0*/  @!P5 LDS R7, [R15+-0x4] ;  /* 0xfffffc000f07d984 */ /* 0x000e280000000800 */
[----:B------:R-:W1:Y:S01]  /*0800*/  @!P5 LDS R20, [R15+0x7fc] ;  /* 0x0007fc000f14d984 */ /* 0x000e620000000800 */
[----:B0-----:R-:W0:Y:S03]  /*0810*/  @!P5 F2I.TRUNC.NTZ R7, R7 ;  /* 0x000000070007d305 */ /* 0x001e26000020f100 */
[----:B-1----:R-:W-:Y:S01]  /*0820*/  @!P5 STS [R15+-0x4], R20 ;  /* 0xfffffc140f00d388 */ /* 0x002fe20000000800 */
[----:B0-----:R-:W-:-:S05]  /*0830*/  @!P5 I2FP.F32.S32 R19, R7 ;  /* 0x000000070013d245 */ /* 0x001fca0000201400 */
[----:B------:R-:W-:-:S05]  /*0840*/  @!P5 FADD R22, R20, R19 ;  /* 0x000000131416d221 */ /* 0x000fca0000000000 */
[----:B------:R-:W-:Y:S01]  /*0850*/  @!P5 STS [R15+0x7fc], R22 ;  /* 0x0007fc160f00d388 */ /* 0x000fe20000000800 */
[----:B------:R-:W-:Y:S01]  /*0860*/  BAR.SYNC.DEFER_BLOCKING 0x0 ;  /* 0x0000000000007b1d */ /* 0x000fe20000010000 */
[----:B------:R-:W-:-:S05]  /*0870*/  ISETP.NE.AND P5, PT, R16, RZ, PT ;  /* 0x000000ff1000720c */ /* 0x000fca0003fa5270 */
        /* <DEDUP_REMOVED lines=25> */
[----:B------:R-:W-:Y:S06]  /*0a10*/  BAR.SYNC.DEFER_BLOCKING 0x0 ;  /* 0x0000000000007b1d */ /* 0x000fec0000010000 */
        /* <DEDUP_REMOVED lines=19> */
[----:B-1----:R1:W-:Y:S01]  /*0b50*/  @!P6 STS [R9+-0x4], R12 ;  /* 0xfffffc0c0900e388 */ /* 0x0023e20000000800 */
[----:B0-----:R-:W-:-:S05]  /*0b60*/  @!P6 I2FP.F32.S32 R11, R7 ;  /* 0x00000007000be245 */ /* 0x001fca0000201400 */
[----:B------:R-:W-:Y:S02]  /*0b70*/  @!P6 FADD R14, R12, R11 ;  /* 0x0000000b0c0ee221 */ /* 0x000fe40000000000 */
[----:B-1----:R-:W0:Y:S03]  /*0b80*/  S2R R12, SR_TID.X ;  /* 0x00000000000c7919 */ /* 0x002e260000002100 */
[----:B------:R-:W-:Y:S01]  /*0b90*/  @!P6 STS [R9+0x1c], R14 ;  /* 0x00001c0e0900e388 */ /* 0x000fe20000000800 */
[----:B------:R-:W-:Y:S01]  /*0ba0*/  BAR.SYNC.DEFER_BLOCKING 0x0 ;  /* 0x0000000000007b1d */ /* 0x000fe20000010000 */
[----:B------:R-:W-:-:S05]  /*0bb0*/  ISETP.NE.AND P6, PT, R17, RZ, PT ;  /* 0x000000ff1100720c */ /* 0x000fca0003fc5270 */
[----:B------:R-:W1:Y:S01]  /*0bc0*/  @!P3 LDS R4, [R8+0x4] ;  /* 0x000004000804b984 */ /* 0x000e620000000800 */
[----:B0-----:R-:W-:-:S03]  /*0bd0*/  IMAD R12, R12, 0x4, R3 ;  /* 0x000000040c0c7824 */ /* 0x001fc600078e0203 */
[----:B------:R-:W0:Y:S01]  /*0be0*/  @!P3 LDS R5, [R8+0x14] ;  /* 0x000014000805b984 */ /* 0x000e220000000800 */
[----:B-1----:R-:W1:Y:S03]  /*0bf0*/  @!P3 F2I.TRUNC.NTZ R4, R4 ;  /* 0x000000040004b305 */ /* 0x002e66000020f100 */
[----:B0-----:R-:W-:Y:S01]  /*0c00*/  @!P3 STS [R8+0x4], R5 ;  /* 0x000004050800b388 */ /* 0x001fe20000000800 */
[----:B-1----:R-:W-:-:S05]  /*0c10*/  @!P3 I2FP.F32.S32 R10, R4 ;  /* 0x00000004000ab245 */ /* 0x002fca0000201400 */
[----:B------:R-:W-:-:S05]  /*0c20*/  @!P3 FADD R11, R5, R10 ;  /* 0x0000000a050bb221 */ /* 0x000fca0000000000 */
[----:B------:R-:W-:Y:S01]  /*0c30*/  @!P3 STS [R8+0x14], R11 ;  /* 0x0000140b0800b388 */ /* 0x000fe20000000800 */
[----:B------:R-:W-:Y:S06]  /*0c40*/  BAR.SYNC.DEFER_BLOCKING 0x0 ;  /* 0x0000000000007b1d */ /* 0x000fec0000010000 */
[----:B------:R-:W0:Y:S04]  /*0c50*/  @!P4 LDS R2, [R6+0x4] ;  /* 0x000004000602c984 */ /* 0x000e280000000800 */
[----:B------:R-:W1:Y:S01]  /*0c60*/  @!P4 LDS R10, [R6+0xc] ;  /* 0x00000c00060ac984 */ /* 0x000e620000000800 */
[----:B0-----:R-:W0:Y:S03]  /*0c70*/  @!P4 F2I.TRUNC.NTZ R2, R2 ;  /* 0x000000020002c305 */ /* 0x001e26000020f100 */
[----:B-1----:R-:W-:Y:S01]  /*0c80*/  @!P4 STS [R6+0x4], R10 ;  /* 0x0000040a0600c388 */ /* 0x002fe20000000800 */
[----:B0-----:R-:W-:-:S05]  /*0c90*/  @!P4 I2FP.F32.S32 R7, R2 ;  /* 0x000000020007c245 */ /* 0x001fca0000201400 */
[----:B------:R-:W-:-:S05]  /*0ca0*/  @!P4 FADD R7, R7, R10 ;  /* 0x0000000a0707c221 */ /* 0x000fca0000000000 */
[----:B------:R-:W-:Y:S01]  /*0cb0*/  @!P4 STS [R6+0xc], R7 ;  /* 0x00000c070600c388 */ /* 0x000fe20000000800 */
[----:B------:R-:W-:Y:S06]  /*0cc0*/  BAR.SYNC.DEFER_BLOCKING 0x0 ;  /* 0x0000000000007b1d */ /* 0x000fec0000010000 */
[----:B------:R-:W0:Y:S04]  /*0cd0*/  LDS R8, [R12] ;  /* 0x000000000c087984 */ /* 0x000e280000000800 */
[----:B------:R-:W1:Y:S01]  /*0ce0*/  LDS R9, [R12+0x4] ;  /* 0x000004000c097984 */ /* 0x000e620000000800 */
[----:B0-----:R-:W0:Y:S03]  /*0cf0*/  F2I.TRUNC.NTZ R8, R8 ;  /* 0x0000000800087305 */ /* 0x001e26000020f100 */
[----:B-1----:R-:W-:Y:S01]  /*0d00*/  STS [R12], R9 ;  /* 0x000000090c007388 */ /* 0x002fe20000000800 */
[----:B0-----:R-:W-:-:S05]  /*0d10*/  I2FP.F32.S32 R4, R8 ;  /* 0x0000000800047245 */ /* 0x001fca0000201400 */
[----:B------:R-:W-:Y:S02]  /*0d20*/  FADD R2, R9, R4 ;  /* 0x0000000409027221 */ /* 0x000fe40000000000 */
[----:B------:R-:W0:Y:S03]  /*0d30*/  LDC.64 R4, c[0x0][0x388] ;  /* 0x0000e200ff047b82 */ /* 0x000e260000000a00 */
[----:B------:R-:W-:Y:S05]  /*0d40*/  STS [R12+0x4], R2 ;  /* 0x000004020c007388 */ /* 0x000fea0000000800 */
[----:B------:R-:W-:Y:S01]  /*0d50*/  BAR.SYNC.DEFER_BLOCKING 0x0 ;  /* 0x0000000000007b1d */ /* 0x000fe20000010000 */
[----:B0-----:R-:W-:-:S05]  /*0d60*/  IMAD.WIDE R4, R0, 0x4, R4 ;  /* 0x0000000400047825 */ /* 0x001fca00078e0204 */
[----:B------:R-:W0:Y:S04]  /*0d70*/  @!P5 LDS R11, [R3] ;  /* 0x00000000030bd984 */ /* 0x000e280000000800 */
[----:B0-----:R0:W-:Y:S01]  /*0d80*/  @!P5 STG.E desc[UR6][R4.64], R11 ;  /* 0x0000000b0400d986 */ /* 0x0011e2000c101906 */
[----:B------:R-:W-:Y:S05]  /*0d90*/  @P6 EXIT ;  /* 0x000000000000694d */ /* 0x000fea0003800000 */
[----:B------:R-:W1:Y:S04]  /*0da0*/  LDS R3, [R3+0x1000] ;  /* 0x0010000003037984 */ /* 0x000e680000000800 */
[----:B-1----:R-:W-:Y:S01]  /*0db0*/  STG.E desc[UR6][R4.64+0x1000], R3 ;  /* 0x0010000304007986 */ /* 0x002fe2000c101906 */
[----:B------:R-:W-:Y:S05]  /*0dc0*/  EXIT ;  /* 0x000000000000794d */ /* 0x000fea0003800000 */
.L_x_7:
        /* <DEDUP_REMOVED lines=11> */
.L_x_15:


//--------------------- .text._Z12addBlockSumsIiEvPT_S1_i --------------------------
	.section	.text._Z12addBlockSumsIiEvPT_S1_i,"ax",@progbits
	.align	128
        .global         _Z12addBlockSumsIiEvPT_S1_i
        .type           _Z12addBlockSumsIiEvPT_S1_i,@function
        .size           _Z12addBlockSumsIiEvPT_S1_i,(.L_x_16 - _Z12addBlockSumsIiEvPT_S1_i)
        .other          _Z12addBlockSumsIiEvPT_S1_i,@"STO_CUDA_ENTRY STV_DEFAULT"
_Z12addBlockSumsIiEvPT_S1_i:
.text._Z12addBlockSumsIiEvPT_S1_i:
        /* <DEDUP_REMOVED lines=13> */
[----:B--2---:R-:W2:Y:S01]  /*00d0*/  LDG.E R2, desc[UR4][R2.64] ;  /* 0x0000000402027981 */ /* 0x004ea2000c1e1900 */
[----:B---3--:R-:W-:-:S05]  /*00e0*/  IMAD.WIDE R4, R7, 0x4, R4 ;  /* 0x0000000407047825 */ /* 0x008fca00078e0204 */
[----:B------:R-:W2:Y:S01]  /*00f0*/  @!P0 LDG.E R9, desc[UR4][R4.64] ;  /* 0x0000000404098981 */ /* 0x000ea2000c1e1900 */
[----:B------:R-:W-:-:S05]  /*0100*/  VIADD R7, R7, 0x400 ;  /* 0x0000040007077836 */ /* 0x000fca0000000000 */
[----:B------:R-:W-:Y:S02]  /*0110*/  ISETP.GE.AND P1, PT, R7, UR6, PT ;  /* 0x0000000607007c0c */ /* 0x000fe4000bf26270 */
[----:B--2---:R-:W-:-:S05]  /*0120*/  @!P0 IADD3 R9, PT, PT, R2, R9, RZ ;  /* 0x0000000902098210 */ /* 0x004fca0007ffe0ff */
[----:B------:R0:W-:Y:S06]  /*0130*/  @!P0 STG.E desc[UR4][R4.64], R9 ;  /* 0x0000000904008986 */ /* 0x0001ec000c101904 */
[----:B------:R-:W-:Y:S05]  /*0140*/  @P1 EXIT ;  /* 0x000000000000194d */ /* 0x000fea0003800000 */
[----:B------:R-:W2:Y:S02]  /*0150*/  LDG.E R3, desc[UR4][R4.64+0x1000] ;  /* 0x0010000404037981 */ /* 0x000ea4000c1e1900 */
[----:B--2---:R-:W-:-:S05]  /*0160*/  IMAD.IADD R3, R2, 0x1, R3 ;  /* 0x0000000102037824 */ /* 0x004fca00078e0203 */
[----:B------:R-:W-:Y:S01]  /*0170*/  STG.E desc[UR4][R4.64+0x1000], R3 ;  /* 0x0010000304007986 */ /* 0x000fe2000c101904 */
[----:B------:R-:W-:Y:S05]  /*0180*/  EXIT ;  /* 0x000000000000794d */ /* 0x000fea0003800000 */
.L_x_8:
        /* <DEDUP_REMOVED lines=15> */
.L_x_16:


//--------------------- .text._Z17blellochScanBlockIiEvPKT_PS0_S3_i --------------------------
	.section	.text._Z17blellochScanBlockIiEvPKT_PS0_S3_i,"ax",@progbits
	.align	128
        .global         _Z17blellochScanBlockIiEvPKT_PS0_S3_i
        .type           _Z17blellochScanBlockIiEvPKT_PS0_S3_i,@function
        .size           _Z17blellochScanBlockIiEvPKT_PS0_S3_i,(.L_x_17 - _Z17blellochScanBlockIiEvPKT_PS0_S3_i)
        .other          _Z17blellochScanBlockIiEvPKT_PS0_S3_i,@"STO_CUDA_ENTRY STV_DEFAULT"
_Z17blellochScanBlockIiEvPKT_PS0_S3_i:
.text._Z17blellochScanBlockIiEvPKT_PS0_S3_i:
        /* <DEDUP_REMOVED lines=19> */
[----:B0-----:R-:W-:-:S06]  /*0130*/  ULEA UR4, UR5, UR4, 0x18 ;  /* 0x0000000405047291 */ /* 0x001fcc000f8ec0ff */
[----:B------:R-:W-:-:S05]  /*0140*/  LEA R3, R2, UR4, 0x2 ;  /* 0x0000000402037c11 */ /* 0x000fca000f8e10ff */
[C---:B------:R-:W-:Y:S01]  /*0150*/  IMAD R9, R2.reuse, 0x4, R3 ;  /* 0x0000000402097824 */ /* 0x040fe200078e0203 */
[C---:B------:R-:W-:Y:S02]  /*0160*/  ISETP.GT.U32.AND P1, PT, R2.reuse, 0x1ff, PT ;  /* 0x000001ff0200780c */ /* 0x040fe40003f24070 */
[C---:B------:R-:W-:Y:S01]  /*0170*/  ISETP.GT.U32.AND P2, PT, R2.reuse, 0xff, PT ;  /* 0x000000ff0200780c */ /* 0x040fe20003f44070 */
[----:B--2---:R0:W-:Y:S04]  /*0180*/  STS [R3], R8 ;  /* 0x0000000803007388 */ /* 0x0041e80000000800 */
[----:B---3--:R-:W-:Y:S01]  /*0190*/  STS [R3+0x1000], R10 ;  /* 0x0010000a03007388 */ /* 0x008fe20000000800 */
[----:B0-----:R-:W-:Y:S01]  /*01a0*/  LEA R8, R2, 0x8, 0x4 ;  /* 0x0000000802087811 */ /* 0x001fe200078e20ff */
[----:B------:R-:W-:Y:S08]  /*01b0*/  BAR.SYNC.DEFER_BLOCKING 0x0 ;  /* 0x0000000000007b1d */ /* 0x000ff00000010000 */
[----:B------:R-:W-:Y:S06]  /*01c0*/  BAR.SYNC.DEFER_BLOCKING 0x0 ;  /* 0x0000000000007b1d */ /* 0x000fec0000010000 */
[----:B------:R-:W-:Y:S04]  /*01d0*/  LDS R5, [R9] ;  /* 0x0000000009057984 */ /* 0x000fe80000000800 */
[----:B------:R-:W0:Y:S02]  /*01e0*/  LDS R6, [R9+0x4] ;  /* 0x0000040009067984 */ /* 0x000e240000000800 */
[----:B0-----:R-:W-:-:S05]  /*01f0*/  IMAD.IADD R6, R5, 0x1, R6 ;  /* 0x0000000105067824 */ /* 0x001fca00078e0206 */
[----:B------:R-:W-:Y:S01]  /*0200*/  STS [R9+0x4], R6 ;  /* 0x0000040609007388 */ /* 0x000fe20000000800 */
[----:B------:R-:W-:Y:S01]  /*0210*/  LEA R5, R2, UR4, 0x4 ;  /* 0x0000000402057c11 */ /* 0x000fe2000f8e20ff */
[----:B------:R-:W-:Y:S06]  /*0220*/  BAR.SYNC.DEFER_BLOCKING 0x0 ;  /* 0x0000000000007b1d */ /* 0x000fec0000010000 */
[----:B------:R-:W-:Y:S04]  /*0230*/  @!P1 LDS R7, [R5+0x4] ;  /* 0x0000040005079984 */ /* 0x000fe80000000800 */
[----:B------:R-:W0:Y:S01]  /*0240*/  @!P1 LDS R10, [R5+0xc] ;  /* 0x00000c00050a9984 */ /* 0x000e220000000800 */
[----:B------:R-:W-:Y:S01]  /*0250*/  IMAD.IADD R8, R8, 0x1, R5 ;  /* 0x0000000108087824 */ /* 0x000fe200078e0205 */
[----:B0-----:R-:W-:-:S05]  /*0260*/  @!P1 IADD3 R10, PT, PT, R7, R10, RZ ;  /* 0x0000000a070a9210 */ /* 0x001fca0007ffe0ff */
[----:B------:R-:W-:Y:S01]  /*0270*/  @!P1 STS [R5+0xc], R10 ;  /* 0x00000c0a05009388 */ /* 0x000fe20000000800 */
[----:B------:R-:W-:Y:S06]  /*0280*/  BAR.SYNC.DEFER_BLOCKING 0x0 ;  /* 0x0000000000007b1d */ /* 0x000fec0000010000 */
[----:B------:R-:W-:Y:S04]  /*0290*/  @!P2 LDS R11, [R8+0x4] ;  /* 0x00000400080ba984 */ /* 0x000fe80000000800 */
[----:B------:R-:W0:Y:S01]  /*02a0*/  @!P2 LDS R12, [R8+0x14] ;  /* 0x00001400080ca984 */ /* 0x000e220000000800 */
[----:B------:R-:W-:-:S02]  /*02b0*/  P2R R6, PR, RZ, 0x2 ;  /* 0x00000002ff067803 */ /* 0x000fc40000000000 */
[C---:B------:R-:W-:Y:S02]  /*02c0*/  ISETP.GT.U32.AND P1, PT, R2.reuse, 0x7f, PT ;  /* 0x0000007f0200780c */ /* 0x040fe40003f24070 */
[----:B------:R-:W-:Y:S01]  /*02d0*/  P2R R6, PR, RZ, 0x4 ;  /* 0x00000004ff067803 */ /* 0x000fe20000000000 */
[----:B------:R-:W-:Y:S01]  /*02e0*/  VIADD R7, R5, 0x8 ;  /* 0x0000000805077836 */ /* 0x000fe20000000000 */
[----:B------:R-:W-:Y:S02]  /*02f0*/  LEA R6, R2, 0x1, 0x1 ;  /* 0x0000000102067811 */ /* 0x000fe400078e08ff */
[----:B------:R-:W-:-:S03]  /*0300*/  P2R R9, PR, RZ, 0x2 ;  /* 0x00000002ff097803 */ /* 0x000fc60000000000 */
[----:B------:R-:W-:Y:S02]  /*0310*/  IMAD R9, R6, 0x18, R7 ;  /* 0x0000001806097824 */ /* 0x000fe400078e0207 */
[----:B0-----:R-:W-:-:S05]  /*0320*/  @!P2 IMAD.IADD R11, R11, 0x1, R12 ;  /* 0x000000010b0ba824 */ /* 0x001fca00078e020c */
[----:B------:R-:W-:Y:S01]  /*0330*/  @!P2 STS [R8+0x14], R11 ;  /* 0x0000140b0800a388 */ /* 0x000fe20000000800 */
[----:B------:R-:W-:Y:S06]  /*0340*/  BAR.SYNC.DEFER_BLOCKING 0x0 ;  /* 0x0000000000007b1d */ /* 0x000fec0000010000 */
[----:B------:R-:W-:Y:S04]  /*0350*/  @!P1 LDS R10, [R9+-0x4] ;  /* 0xfffffc00090a9984 */ /* 0x000fe80000000800 */
[----:B------:R-:W0:Y:S01]  /*0360*/  @!P1 LDS R13, [R9+0x1c] ;  /* 0x00001c00090d9984 */ /* 0x000e220000000800 */
[----:B------:R-:W-:Y:S01]  /*0370*/  ISETP.GT.U32.AND P2, PT, R2, 0x3f, PT ;  /* 0x0000003f0200780c */ /* 0x000fe20003f44070 */
[----:B0-----:R-:W-:-:S05]  /*0380*/  @!P1 IMAD.IADD R12, R10, 0x1, R13 ;  /* 0x000000010a0c9824 */ /* 0x001fca00078e020d */
[----:B------:R-:W-:Y:S01]  /*0390*/  @!P1 STS [R9+0x1c], R12 ;  /* 0x00001c0c09009388 */ /* 0x000fe20000000800 */
[----:B------:R-:W-:Y:S01]  /*03a0*/  IMAD R10, R6, 0x38, R7 ;  /* 0x00000038060a7824 */ /* 0x000fe200078e0207 */
[----:B------:R-:W-:Y:S06]  /*03b0*/  BAR.SYNC.DEFER_BLOCKING 0x0 ;  /* 0x0000000000007b1d */ /* 0x000fec0000010000 */
[----:B------:R-:W-:Y:S04]  /*03c0*/  @!P2 LDS R13, [R10+-0x4] ;  /* 0xfffffc000a0da984 */ /* 0x000fe80000000800 */
[----:B------:R-:W0:Y:S01]  /*03d0*/  @!P2 LDS R14, [R10+0x3c] ;  /* 0x00003c000a0ea984 */ /* 0x000e220000000800 */
[----:B------:R-:W-:-:S02]  /*03e0*/  ISETP.GT.U32.AND P1, PT, R2, 0x1f, PT ;  /* 0x0000001f0200780c */ /* 0x000fc40003f24070 */
[----:B------:R-:W-:Y:S01]  /*03f0*/  P2R R11, PR, RZ, 0x4 ;  /* 0x00000004ff0b7803 */ /* 0x000fe20000000000 */
[----:B------:R-:W-:Y:S01]  /*0400*/  IMAD R11, R6, 0x78, R7 ;  /* 0x00000078060b7824 */ /* 0x000fe200078e0207 */
[----:B0-----:R-:W-:-:S05]  /*0410*/  @!P2 IADD3 R13, PT, PT, R13, R14, RZ ;  /* 0x0000000e0d0da210 */ /* 0x001fca0007ffe0ff */
[----:B------:R-:W-:Y:S01]  /*0420*/  @!P2 STS [R10+0x3c], R13 ;  /* 0x00003c0d0a00a388 */ /* 0x000fe20000000800 */
[----:B------:R-:W-:Y:S06]  /*0430*/  BAR.SYNC.DEFER_BLOCKING 0x0 ;  /* 0x0000000000007b1d */ /* 0x000fec0000010000 */
[----:B------:R-:W-:Y:S04]  /*0440*/  @!P1 LDS R14, [R11+-0x4] ;  /* 0xfffffc000b0e9984 */ /* 0x000fe80000000800 */
[----:B------:R-:W0:Y:S01]  /*0450*/  @!P1 LDS R15, [R11+0x7c] ;  /* 0x00007c000b0f9984 */ /* 0x000e220000000800 */
[----:B------:R-:W-:Y:S01]  /*0460*/  ISETP.GT.U32.AND P2, PT, R2, 0xf, PT ;  /* 0x0000000f0200780c */ /* 0x000fe20003f44070 */
[----:B------:R-:W-:-:S02]  /*0470*/  IMAD R12, R6, 0xf8, R7 ;  /* 0x000000f8060c7824 */ /* 0x000fc400078e0207 */
[----:B0-----:R-:W-:-:S05]  /*0480*/  @!P1 IMAD.IADD R14, R14, 0x1, R15 ;  /* 0x000000010e0e9824 */ /* 0x001fca00078e020f */
        /* <DEDUP_REMOVED lines=14> */
[--C-:B------:R-:W-:Y:S01]  /*0570*/  IMAD R14, R6, 0x3f8, R7.reuse ;  /* 0x000003f8060e7824 */ /* 0x100fe200078e0207 */
        /* <DEDUP_REMOVED lines=10> */
[----:B------:R-:W-:Y:S01]  /*0620*/  ISETP.NE.AND P6, PT, R2, RZ, PT ;  /* 0x000000ff0200720c */ /* 0x000fe20003fc5270 */
[----:B------:R-:W-:Y:S01]  /*0630*/  BSSY.RECONVERGENT B0, `(.L_x_9) ;  /* 0x0000010000007945 */ /* 0x000fe20003800200 */
[----:B0-----:R-:W-:-:S05]  /*0640*/  @!P5 IADD3 R6, PT, PT, R6, R7, RZ ;  /* 0x000000070606d210 */ /* 0x001fca0007ffe0ff */
        /* <DEDUP_REMOVED lines=12> */
[----:B-1----:R-:W-:-:S05]  /*0710*/  @P6 IMAD.IADD R17, R17, 0x1, R18 ;  /* 0x0000000111116824 */ /* 0x002fca00078e0212 */
[----:B------:R0:W-:Y:S02]  /*0720*/  @P6 STG.E desc[UR6][R6.64], R17 ;  /* 0x0000001106006986 */ /* 0x0001e4000c101906 */
.L_x_10:
[----:B------:R-:W-:Y:S05]  /*0730*/  BSYNC.RECONVERGENT B0 ;  /* 0x0000000000007941 */ /* 0x000fea0003800200 */
.L_x_9:
[----:B------:R-:W-:Y:S01]  /*0740*/  BAR.SYNC.DEFER_BLOCKING 0x0 ;  /* 0x0000000000007b1d */ /* 0x000fe20000010000 */
[----:B------:R-:W-:-:S13]  /*0750*/  ISETP.NE.AND P6, PT, R2, RZ, PT ;  /* 0x000000ff0200720c */ /* 0x000fda0003fc5270 */
[----:B------:R-:W-:Y:S04]  /*0760*/  @!P6 LDS R4, [UR4+0xffc] ;  /* 0x000ffc04ff04e984 */ /* 0x000fe80008000800 */
[----:B0-----:R-:W0:Y:S02]  /*0770*/  @!P6 LDS R7, [UR4+0x1ffc] ;  /* 0x001ffc04ff07e984 */ /* 0x001e240008000800 */
[----:B0-----:R-:W-:Y:S02]  /*0780*/  @!P6 IMAD.IADD R4, R4, 0x1, R7 ;  /* 0x000000010404e824 */ /* 0x001fe400078e0207 */
[----:B------:R-:W-:Y:S04]  /*0790*/  @!P6 STS [UR4+0xffc], R7 ;  /* 0x000ffc07ff00e988 */ /* 0x000fe80008000804 */
[----:B------:R-:W-:Y:S01]  /*07a0*/  @!P6 STS [UR4+0x1ffc], R4 ;  /* 0x001ffc04ff00e988 */ /* 0x000fe20008000804 */
[----:B------:R-:W-:Y:S01]  /*07b0*/  BAR.SYNC.DEFER_BLOCKING 0x0 ;  /* 0x0000000000007b1d */ /* 0x000fe20000010000 */
[----:B------:R-:W-:-:S05]  /*07c0*/  ISETP.GT.U32.AND P6, PT, R2, 0x3f, PT ;  /* 0x0000003f0200780c */ /* 0x000fca0003fc4070 */
[----:B------:R-:W-:Y:S04]  /*07d0*/  @!P5 LDS R6, [R15+-0x4] ;  /* 0xfffffc000f06d984 */ /* 0x000fe80000000800 */
[----:B------:R-:W0:Y:S02]  /*07e0*/  @!P5 LDS R17, [R15+0x7fc] ;  /* 0x0007fc000f11d984 */ /* 0x000e240000000800 */
[----:B0-----:R-:W-:Y:S02]  /*07f0*/  @!P5 IMAD.IADD R6, R6, 0x1, R17 ;  /* 0x000000010606d824 */ /* 0x001fe400078e0211 */
[----:B------:R-:W-:Y:S04]  /*0800*/  @!P5 STS [R15+-0x4], R17 ;  /* 0xfffffc110f00d388 */ /* 0x000fe80000000800 */
[----:B------:R-:W-:Y:S01]  /*0810*/  @!P5 STS [R15+0x7fc], R6 ;  /* 0x0007fc060f00d388 */ /* 0x000fe20000000800 */
        /* <DEDUP_REMOVED lines=11> */
[----:B0-----:R-:W-:Y:S02]  /*08d0*/  @!P3 IADD3 R4, PT, PT, R4, R18, RZ ;  /* 0x000000120404b210 */ /* 0x001fe40007ffe0ff */
[----:B------:R-:W-:Y:S04]  /*08e0*/  @!P3 STS [R13+-0x4], R18 ;  /* 0xfffffc120d00b388 */ /* 0x000fe80000000800 */
[----:B------:R-:W-:Y:S01]  /*08f0*/  @!P3 STS [R13+0x1fc], R4 ;  /* 0x0001fc040d00b388 */ /* 0x000fe20000000800 */
[----:B------:R-:W-:Y:S06]  /*0900*/  BAR.SYNC.DEFER_BLOCKING 0x0 ;  /* 0x0000000000007b1d */ /* 0x000fec0000010000 */
[----:B------:R-:W-:Y:S04]  /*0910*/  @!P2 LDS R6, [R12+-0x4] ;  /* 0xfffffc000c06a984 */ /* 0x000fe80000000800 */
[----:B------:R-:W0:Y:S02]  /*0920*/  @!P2 LDS R15, [R12+0xfc] ;  /* 0x0000fc000c0fa984 */ /* 0x000e240000000800 */
[----:B0-----:R-:W-:-:S02]  /*0930*/  @!P2 IMAD.IADD R17, R6, 0x1, R15 ;  /* 0x000000010611a824 */ /* 0x001fc400078e020f */
        /* <DEDUP_REMOVED lines=14> */
[----:B------:R-:W-:Y:S01]  /*0a20*/  BAR.SYNC.DEFER_BLOCKING 0x0 ;  /* 0x0000000000007b1d */ /* 0x000fe20000010000 */
[----:B------:R-:W-:-:S05]  /*0a30*/  ISETP.NE.AND P6, PT, R16, RZ, PT ;  /* 0x000000ff1000720c */ /* 0x000fca0003fc5270 */
[----:B------:R-:W-:Y:S04]  /*0a40*/  @!P5 LDS R4, [R9+-0x4] ;  /* 0xfffffc000904d984 */ /* 0x000fe80000000800 */
[----:B------:R-:W0:Y:S02]  /*0a50*/  @!P5 LDS R12, [R9+0x1c] ;  /* 0x00001c00090cd984 */ /* 0x000e240000000800 */
[----:B0-----:R-:W-:Y:S02]  /*0a60*/  @!P5 IMAD.IADD R4, R4, 0x1, R12 ;  /* 0x000000010404d824 */ /* 0x001fe400078e020c */
[----:B------:R-:W-:Y:S04]  /*0a70*/  @!P5 STS [R9+-0x4], R12 ;  /* 0xfffffc0c0900d388 */ /* 0x000fe80000000800 */
[----:B------:R-:W-:Y:S01]  /*0a80*/  @!P5 STS [R9+0x1c], R4 ;  /* 0x00001c040900d388 */ /* 0x000fe20000000800 */
[----:B------:R-:W-:Y:S01]  /*0a90*/  BAR.SYNC.DEFER_BLOCKING 0x0 ;  /* 0x0000000000007b1d */ /* 0x000fe20000010000 */
[----:B------:R-:W-:-:S05]  /*0aa0*/  ISETP.GT.U32.AND P5, PT, R2, 0x1ff, PT ;  /* 0x000001ff0200780c */ /* 0x000fca0003fa4070 */
[----:B------:R-:W-:Y:S04]  /*0ab0*/  @!P4 LDS R6, [R8+0x4] ;  /* 0x000004000806c984 */ /* 0x000fe80000000800 */
[----:B------:R-:W0:Y:S02]  /*0ac0*/  @!P4 LDS R7, [R8+0x14] ;  /* 0x000014000807c984 */ /* 0x000e240000000800 */
[----:B0-----:R-:W-:Y:S02]  /*0ad0*/  @!P4 IADD3 R11, PT, PT, R6, R7, RZ ;  /* 0x00000007060bc210 */ /* 0x001fe40007ffe0ff */
[----:B------:R0:W-:Y:S04]  /*0ae0*/  @!P4 STS [R8+0x4], R7 ;  /* 0x000004070800c388 */ /* 0x0001e80000000800 */
[----:B------:R-:W-:Y:S01]  /*0af0*/  @!P4 STS [R8+0x14], R11 ;  /* 0x0000140b0800c388 */ /* 0x000fe20000000800 */
[----:B------:R-:W-:Y:S06]  /*0b00*/  BAR.SYNC.DEFER_BLOCKING 0x0 ;  /* 0x0000000000007b1d */ /* 0x000fec0000010000 */
[----:B------:R-:W1:Y:S01]  /*0b10*/  S2R R6, SR_TID.X ;  /* 0x0000000000067919 */ /* 0x000e620000002100 */
[----:B------:R-:W-:Y:S04]  /*0b20*/  @!P5 LDS R2, [R5+0x4] ;  /* 0x000004000502d984 */ /* 0x000fe80000000800 */
[----:B------:R-:W2:Y:S01]  /*0b30*/  @!P5 LDS R10, [R5+0xc] ;  /* 0x00000c00050ad984 */ /* 0x000ea20000000800 */
[----:B-1----:R-:W-:-:S02]  /*0b40*/  IMAD R12, R6, 0x4, R3 ;  /* 0x00000004060c7824 */ /* 0x002fc400078e0203 */
[----:B0-----:R-:W0:Y:S02]  /*0b50*/  LDC.64 R6, c[0x0][0x388] ;  /* 0x0000e200ff067b82 */ /* 0x001e240000000a00 */
[----:B0-----:R-:W-:Y:S01]  /*0b60*/  IMAD.WIDE R6, R0, 0x4, R6 ;  /* 0x0000000400067825 */ /* 0x001fe200078e0206 */
[----:B--2---:R-:W-:Y:S03]  /*0b70*/  @!P5 STS [R5+0x4], R10 ;  /* 0x0000040a0500d388 */ /* 0x004fe60000000800 */
[----:B------:R-:W-:-:S05]  /*0b80*/  @!P5 IMAD.IADD R2, R2, 0x1, R10 ;  /* 0x000000010202d824 */ /* 0x000fca00078e020a */
[----:B------:R-:W-:Y:S01]  /*0b90*/  @!P5 STS [R5+0xc], R2 ;  /* 0x00000c020500d388 */ /* 0x000fe20000000800 */
[----:B------:R-:W-:Y:S06]  /*0ba0*/  BAR.SYNC.DEFER_BLOCKING 0x0 ;  /* 0x0000000000007b1d */ /* 0x000fec0000010000 */
[----:B------:R-:W-:Y:S04]  /*0bb0*/  LDS R4, [R12] ;  /* 0x000000000c047984 */ /* 0x000fe80000000800 */
[----:B------:R-:W0:Y:S02]  /*0bc0*/  LDS R9, [R12+0x4] ;  /* 0x000004000c097984 */ /* 0x000e240000000800 */
[----:B0-----:R-:W-:-:S02]  /*0bd0*/  IMAD.IADD R4, R4, 0x1, R9 ;  /* 0x0000000104047824 */ /* 0x001fc400078e0209 */
[----:B------:R-:W-:Y:S04]  /*0be0*/  STS [R12], R9 ;  /* 0x000000090c007388 */ /* 0x000fe80000000800 */
[----:B------:R-:W-:Y:S01]  /*0bf0*/  STS [R12+0x4], R4 ;  /* 0x000004040c007388 */ /* 0x000fe20000000800 */
[----:B------:R-:W-:Y:S06]  /*0c00*/  BAR.SYNC.DEFER_BLOCKING 0x0 ;  /* 0x0000000000007b1d */ /* 0x000fec0000010000 */
[----:B------:R-:W0:Y:S04]  /*0c10*/  @!P0 LDS R11, [R3] ;  /* 0x00000000030b8984 */ /* 0x000e280000000800 */
[----:B0-----:R0:W-:Y:S01]  /*0c20*/  @!P0 STG.E desc[UR6][R6.64], R11 ;  /* 0x0000000b06008986 */ /* 0x0011e2000c101906 */
[----:B------:R-:W-:Y:S05]  /*0c30*/  @P6 EXIT ;  /* 0x000000000000694d */ /* 0x000fea0003800000 */
[----:B------:R-:W1:Y:S04]  /*0c40*/  LDS R3, [R3+0x1000] ;  /* 0x0010000003037984 */ /* 0x000e680000000800 */
[----:B-1----:R-:W-:Y:S01]  /*0c50*/  STG.E desc[UR6][R6.64+0x1000], R3 ;  /* 0x0010000306007986 */ /* 0x002fe2000c101906 */
[----:B------:R-:W-:Y:S05]  /*0c60*/  EXIT ;  /* 0x000000000000794d */ /* 0x000fea0003800000 */
.L_x_11:
        /* <DEDUP_REMOVED lines=9> */
.L_x_17:


//--------------------- .nv.shared.reserved.0     --------------------------
	.section	.nv.shared.reserved.0,"aw",@nobits
	.weak		__nv_reservedSMEM_offset_0_alias
	.size		__nv_reservedSMEM_offset_0_alias, 0, 64
	.other		__nv_reservedSMEM_offset_0_alias,@"STO_CUDA_RESERVED_SHARED STV_DEFAULT"
__nv_reservedSMEM_offset_0_alias:
	.zero		0
	.zero		64


//--------------------- .nv.shared._Z17blellochScanBlockIdEvPKT_PS0_S3_i --------------------------
	.section	.nv.shared._Z17blellochScanBlockIdEvPKT_PS0_S3_i,"aw",@nobits
	.sectionflags	@""
	.align	8
.nv.shared._Z17blellochScanBlockIdEvPKT_PS0_S3_i:
	.zero		17408


//--------------------- .nv.shared._Z17blellochScanBlockIfEvPKT_PS0_S3_i --------------------------
	.section	.nv.shared._Z17blellochScanBlockIfEvPKT_PS0_S3_i,"aw",@nobits
	.sectionflags	@""
	.align	4
.nv.shared._Z17blellochScanBlockIfEvPKT_PS0_S3_i:
	.zero		9216


//--------------------- .nv.shared._Z17blellochScanBlockIiEvPKT_PS0_S3_i --------------------------
	.section	.nv.shared._Z17blellochScanBlockIiEvPKT_PS0_S3_i,"aw",@nobits
	.sectionflags	@""
	.align	4
.nv.shared._Z17blellochScanBlockIiEvPKT_PS0_S3_i:
	.zero		9216


//--------------------- .nv.constant0._Z12addBlockSumsIdEvPT_S1_i --------------------------
	.section	.nv.constant0._Z12addBlockSumsIdEvPT_S1_i,"a",@progbits
	.sectionflags	@""
	.align	4
.nv.constant0._Z12addBlockSumsIdEvPT_S1_i:
	.zero		916


//--------------------- .nv.constant0._Z17blellochScanBlockIdEvPKT_PS0_S3_i --------------------------
	.section	.nv.constant0._Z17blellochScanBlockIdEvPKT_PS0_S3_i,"a",@progbits
	.sectionflags	@""
	.align	4
.nv.constant0._Z17blellochScanBlockIdEvPKT_PS0_S3_i:
	.zero		924


//--------------------- .nv.constant0._Z12addBlockSumsIfEvPT_S1_i --------------------------
	.section	.nv.constant0._Z12addBlockSumsIfEvPT_S1_i,"a",@progbits
	.sectionflags	@""
	.align	4
.nv.constant0._Z12addBlockSumsIfEvPT_S1_i:
	.zero		916


//--------------------- .nv.constant0._Z17blellochScanBlockIfEvPKT_PS0_S3_i --------------------------
	.section	.nv.constant0._Z17blellochScanBlockIfEvPKT_PS0_S3_i,"a",@progbits
	.sectionflags	@""
	.align	4
.nv.constant0._Z17blellochScanBlockIfEvPKT_PS0_S3_i:
	.zero		924


//--------------------- .nv.constant0._Z12addBlockSumsIiEvPT_S1_i --------------------------
	.section	.nv.constant0._Z12addBlockSumsIiEvPT_S1_i,"a",@progbits
	.sectionflags	@""
	.align	4
.nv.constant0._Z12addBlockSumsIiEvPT_S1_i:
	.zero		916


//--------------------- .nv.constant0._Z17blellochScanBlockIiEvPKT_PS0_S3_i --------------------------
	.section	.nv.constant0._Z17blellochScanBlockIiEvPKT_PS0_S3_i,"a",@progbits
	.sectionflags	@""
	.align	4
.nv.constant0._Z17blellochScanBlockIiEvPKT_PS0_S3_i:
	.zero		924


//--------------------- SYMBOLS --------------------------

	.type		.nv.reservedSmem.offset0,@object
	.size		.nv.reservedSmem.offset0,0x4
	.type		.nv.reservedSmem.cap,@object
	.size		.nv.reservedSmem.cap,0x4
